def attn_fwd(
    Q,
    K,
    V,
    Out,
    Lse,
    sm_scale,
    stride_qz,
    stride_qh,
    stride_qm,
    stride_qk,
    stride_kz,
    stride_kh,
    stride_kn,
    stride_kk,
    stride_vz,
    stride_vh,
    stride_vn,
    stride_vk,
    stride_oz,
    stride_oh,
    stride_om,
    stride_ok,
    seqlen_q,
    seqlen_k,
    BLOCK_M: tl.constexpr,
    BLOCK_N: tl.constexpr,
    HEAD_DIM: tl.constexpr,
    CAUSAL: tl.constexpr,
):
    start_m = tl.program_id(0)
    off_hz = tl.program_id(1)
    q_off = off_hz * stride_qh
    k_off = off_hz * stride_kh
    v_off = off_hz * stride_vh
    offs_m = start_m * BLOCK_M + tl.arange(0, BLOCK_M)
    offs_d = tl.arange(0, HEAD_DIM)
    offs_n = tl.arange(0, BLOCK_N)
    q_ptrs = Q + q_off + offs_m[:, None] * stride_qm + offs_d[None, :] * stride_qk
    k_ptrs = K + k_off + offs_d[:, None] * stride_kk + offs_n[None, :] * stride_kn
    v_ptrs = V + v_off + offs_n[:, None] * stride_vn + offs_d[None, :] * stride_vk
    m_i = tl.full([BLOCK_M], float("-inf"), dtype=tl.float32)
    l_i = tl.zeros([BLOCK_M], dtype=tl.float32) + 1.0
    acc = tl.zeros([BLOCK_M, HEAD_DIM], dtype=tl.float32)
    q = tl.load(q_ptrs)
    acc, l_i, m_i = _attn_fwd_inner(
        acc,
        l_i,
        m_i,
        q,
        k_ptrs,
        v_ptrs,
        sm_scale,
        stride_kn,
        stride_vn,
        start_m,
        seqlen_k,
        BLOCK_M,
        BLOCK_N,
        HEAD_DIM,
        CAUSAL,
    )
    acc = acc / l_i[:, None]
    lse = m_i + tl.math.log2(l_i) / 1.4426950408889634
    o_ptrs = (
        Out
        + off_hz * stride_oh
        + offs_m[:, None] * stride_om
        + offs_d[None, :] * stride_ok
    )
    tl.store(o_ptrs, acc.to(Out.dtype.element_ty))
    tl.store(Lse + off_hz * seqlen_q + offs_m, lse)

# config = {"BLOCK_M": 64, "BLOCK_N": 32, "HEAD_DIM": 16, "arch": "sm_100", "causal": false, "dtype": "fp16", "num_stages": 2, "num_warps": 8}
# arch = sm_100


// ===== COMPILED SASS (sm_100a) =====

	.target	sm_100a

	.elftype	@"ET_EXEC"


//--------------------- .note.nv.tkinfo           --------------------------
	.section	.note.nv.tkinfo,"",@"SHT_NOTE"
	.sectionflags	@"SHF_NOTE_NV_TKINFO"
	.tkinfo
        /*0018*/ 	.word	0x00000081
        /*0030*/ 	.string	""
        /*0030*/ 	.string	"ptxas-blackwell"
        /*0030*/ 	.string	"Cuda compilation tools, release 12.9, V12.9.86"
        /*0030*/ 	.string	"Build cuda_12.9.r12.9/compiler.36037853_0"
        /*0030*/ 	.string	"-v  -suppress-debug-info  -lineinfo  -arch sm_100a "



//--------------------- .note.nv.cuver            --------------------------
	.section	.note.nv.cuver,"",@"SHT_NOTE"
	.sectionflags	@"SHF_NOTE_NV_CUVER"
        /*0018*/ 	.short	0x0001
        /*001a*/ 	.short	0x0064
        /*001c*/ 	.short	0x0001
        /*001e*/ 	.short	0x0000
        /*0020*/ 	.short	0x0001
        /*0022*/ 	.short	0x0000


//--------------------- .nv.info                  --------------------------
	.section	.nv.info,"",@"SHT_CUDA_INFO"
	.align	4


	//----- nvinfo : EIATTR_REGCOUNT
	.align		4
        /*0000*/ 	.byte	0x04, 0x2f
        /*0002*/ 	.short	(.L_5 - .L_4)
	.align		4
.L_4:
        /*0004*/ 	.word	index@(attn_fwd)
        /*0008*/ 	.word	0x00000028


	//----- nvinfo : EIATTR_FRAME_SIZE
	.align		4
.L_5:
        /*000c*/ 	.byte	0x04, 0x11
        /*000e*/ 	.short	(.L_7 - .L_6)
	.align		4
.L_6:
        /*0010*/ 	.word	index@($__internal_2_$__cuda_sm10x_tcgen05_guardrail_trap_unallocated_columns_being_dealloced)
        /*0014*/ 	.word	0x00000000


	//----- nvinfo : EIATTR_FRAME_SIZE
	.align		4
.L_7:
        /*0018*/ 	.byte	0x04, 0x11
        /*001a*/ 	.short	(.L_9 - .L_8)
	.align		4
.L_8:
        /*001c*/ 	.word	index@($__internal_1_$__cuda_sm10x_tcgen05_guardrail_trap_phase_invalid_during_alloc)
        /*0020*/ 	.word	0x00000000


	//----- nvinfo : EIATTR_FRAME_SIZE
	.align		4
.L_9:
        /*0024*/ 	.byte	0x04, 0x11
        /*0026*/ 	.short	(.L_11 - .L_10)
	.align		4
.L_10:
        /*0028*/ 	.word	index@($__internal_0_$__cuda_sm10x_tcgen05_guardrail_trap_col_being_dealloced_not_returned_by_alloc)
        /*002c*/ 	.word	0x00000000


	//----- nvinfo : EIATTR_FRAME_SIZE
	.align		4
.L_11:
        /*0030*/ 	.byte	0x04, 0x11
        /*0032*/ 	.short	(.L_13 - .L_12)
	.align		4
.L_12:
        /*0034*/ 	.word	index@(attn_fwd)
        /*0038*/ 	.word	0x00000000


	//----- nvinfo : EIATTR_MIN_STACK_SIZE
	.align		4
.L_13:
        /*003c*/ 	.byte	0x04, 0x12
        /*003e*/ 	.short	(.L_15 - .L_14)
	.align		4
.L_14:
        /*0040*/ 	.word	index@(attn_fwd)
        /*0044*/ 	.word	0x00000000
.L_15:


//--------------------- .nv.info.attn_fwd         --------------------------
	.section	.nv.info.attn_fwd,"",@"SHT_CUDA_INFO"
	.sectionflags	@""
	.align	4


	//----- nvinfo : EIATTR_CUDA_API_VERSION
	.align		4
        /*0000*/ 	.byte	0x04, 0x37
        /*0002*/ 	.short	(.L_17 - .L_16)
.L_16:
        /*0004*/ 	.word	0x00000081


	//----- nvinfo : EIATTR_KPARAM_INFO
	.align		4
.L_17:
        /*0008*/ 	.byte	0x04, 0x17
        /*000a*/ 	.short	(.L_19 - .L_18)
.L_18:
        /*000c*/ 	.word	0x00000000
        /*0010*/ 	.short	0x0019
        /*0012*/ 	.short	0x0080
        /*0014*/ 	.byte	0x00, 0xf4, 0x21, 0x00


	//----- nvinfo : EIATTR_KPARAM_INFO
	.align		4
.L_19:
        /*0018*/ 	.byte	0x04, 0x17
        /*001a*/ 	.short	(.L_21 - .L_20)
.L_20:
        /*001c*/ 	.word	0x00000000
        /*0020*/ 	.short	0x0018
        /*0022*/ 	.short	0x0078
        /*0024*/ 	.byte	0x00, 0xf4, 0x21, 0x00


	//----- nvinfo : EIATTR_KPARAM_INFO
	.align		4
.L_21:
        /*0028*/ 	.byte	0x04, 0x17
        /*002a*/ 	.short	(.L_23 - .L_22)
.L_22:
        /*002c*/ 	.word	0x00000000
        /*0030*/ 	.short	0x0017
        /*0032*/ 	.short	0x0070
        /*0034*/ 	.byte	0x00, 0xf0, 0x11, 0x00


	//----- nvinfo : EIATTR_KPARAM_INFO
	.align		4
.L_23:
        /*0038*/ 	.byte	0x04, 0x17
        /*003a*/ 	.short	(.L_25 - .L_24)
.L_24:
        /*003c*/ 	.word	0x00000000
        /*0040*/ 	.short	0x0016
        /*0042*/ 	.short	0x006c
        /*0044*/ 	.byte	0x00, 0xf0, 0x11, 0x00


	//----- nvinfo : EIATTR_KPARAM_INFO
	.align		4
.L_25:
        /*0048*/ 	.byte	0x04, 0x17
        /*004a*/ 	.short	(.L_27 - .L_26)
.L_26:
        /*004c*/ 	.word	0x00000000
        /*0050*/ 	.short	0x0015
        /*0052*/ 	.short	0x0068
        /*0054*/ 	.byte	0x00, 0xf0, 0x11, 0x00


	//----- nvinfo : EIATTR_KPARAM_INFO
	.align		4
.L_27:
        /*0058*/ 	.byte	0x04, 0x17
        /*005a*/ 	.short	(.L_29 - .L_28)
.L_28:
        /*005c*/ 	.word	0x00000000
        /*0060*/ 	.short	0x0014
        /*0062*/ 	.short	0x0064
        /*0064*/ 	.byte	0x00, 0xf0, 0x11, 0x00


	//----- nvinfo : EIATTR_KPARAM_INFO
	.align		4
.L_29:
        /*0068*/ 	.byte	0x04, 0x17
        /*006a*/ 	.short	(.L_31 - .L_30)
.L_30:
        /*006c*/ 	.word	0x00000000
        /*0070*/ 	.short	0x0013
        /*0072*/ 	.short	0x0060
        /*0074*/ 	.byte	0x00, 0xf0, 0x11, 0x00


	//----- nvinfo : EIATTR_KPARAM_INFO
	.align		4
.L_31:
        /*0078*/ 	.byte	0x04, 0x17
        /*007a*/ 	.short	(.L_33 - .L_32)
.L_32:
        /*007c*/ 	.word	0x00000000
        /*0080*/ 	.short	0x0012
        /*0082*/ 	.short	0x005c
        /*0084*/ 	.byte	0x00, 0xf0, 0x11, 0x00


	//----- nvinfo : EIATTR_KPARAM_INFO
	.align		4
.L_33:
        /*0088*/ 	.byte	0x04, 0x17
        /*008a*/ 	.short	(.L_35 - .L_34)
.L_34:
        /*008c*/ 	.word	0x00000000
        /*0090*/ 	.short	0x0011
        /*0092*/ 	.short	0x0058
        /*0094*/ 	.byte	0x00, 0xf0, 0x11, 0x00


	//----- nvinfo : EIATTR_KPARAM_INFO
	.align		4
.L_35:
        /*0098*/ 	.byte	0x04, 0x17
        /*009a*/ 	.short	(.L_37 - .L_36)
.L_36:
        /*009c*/ 	.word	0x00000000
        /*00a0*/ 	.short	0x0010
        /*00a2*/ 	.short	0x0054
        /*00a4*/ 	.byte	0x00, 0xf0, 0x11, 0x00


	//----- nvinfo : EIATTR_KPARAM_INFO
	.align		4
.L_37:
        /*00a8*/ 	.byte	0x04, 0x17
        /*00aa*/ 	.short	(.L_39 - .L_38)
.L_38:
        /*00ac*/ 	.word	0x00000000
        /*00b0*/ 	.short	0x000f
        /*00b2*/ 	.short	0x0050
        /*00b4*/ 	.byte	0x00, 0xf0, 0x11, 0x00


	//----- nvinfo : EIATTR_KPARAM_INFO
	.align		4
.L_39:
        /*00b8*/ 	.byte	0x04, 0x17
        /*00ba*/ 	.short	(.L_41 - .L_40)
.L_40:
        /*00bc*/ 	.word	0x00000000
        /*00c0*/ 	.short	0x000e
        /*00c2*/ 	.short	0x004c
        /*00c4*/ 	.byte	0x00, 0xf0, 0x11, 0x00


	//----- nvinfo : EIATTR_KPARAM_INFO
	.align		4
.L_41:
        /*00c8*/ 	.byte	0x04, 0x17
        /*00ca*/ 	.short	(.L_43 - .L_42)
.L_42:
        /*00cc*/ 	.word	0x00000000
        /*00d0*/ 	.short	0x000d
        /*00d2*/ 	.short	0x0048
        /*00d4*/ 	.byte	0x00, 0xf0, 0x11, 0x00


	//----- nvinfo : EIATTR_KPARAM_INFO
	.align		4
.L_43:
        /*00d8*/ 	.byte	0x04, 0x17
        /*00da*/ 	.short	(.L_45 - .L_44)
.L_44:
        /*00dc*/ 	.word	0x00000000
        /*00e0*/ 	.short	0x000c
        /*00e2*/ 	.short	0x0044
        /*00e4*/ 	.byte	0x00, 0xf0, 0x11, 0x00


	//----- nvinfo : EIATTR_KPARAM_INFO
	.align		4
.L_45:
        /*00e8*/ 	.byte	0x04, 0x17
        /*00ea*/ 	.short	(.L_47 - .L_46)
.L_46:
        /*00ec*/ 	.word	0x00000000
        /*00f0*/ 	.short	0x000b
        /*00f2*/ 	.short	0x0040
        /*00f4*/ 	.byte	0x00, 0xf0, 0x11, 0x00


	//----- nvinfo : EIATTR_KPARAM_INFO
	.align		4
.L_47:
        /*00f8*/ 	.byte	0x04, 0x17
        /*00fa*/ 	.short	(.L_49 - .L_48)
.L_48:
        /*00fc*/ 	.word	0x00000000
        /*0100*/ 	.short	0x000a
        /*0102*/ 	.short	0x003c
        /*0104*/ 	.byte	0x00, 0xf0, 0x11, 0x00


	//----- nvinfo : EIATTR_KPARAM_INFO
	.align		4
.L_49:
        /*0108*/ 	.byte	0x04, 0x17
        /*010a*/ 	.short	(.L_51 - .L_50)
.L_50:
        /*010c*/ 	.word	0x00000000
        /*0110*/ 	.short	0x0009
        /*0112*/ 	.short	0x0038
        /*0114*/ 	.byte	0x00, 0xf0, 0x11, 0x00


	//----- nvinfo : EIATTR_KPARAM_INFO
	.align		4
.L_51:
        /*0118*/ 	.byte	0x04, 0x17
        /*011a*/ 	.short	(.L_53 - .L_52)
.L_52:
        /*011c*/ 	.word	0x00000000
        /*0120*/ 	.short	0x0008
        /*0122*/ 	.short	0x0034
        /*0124*/ 	.byte	0x00, 0xf0, 0x11, 0x00


	//----- nvinfo : EIATTR_KPARAM_INFO
	.align		4
.L_53:
        /*0128*/ 	.byte	0x04, 0x17
        /*012a*/ 	.short	(.L_55 - .L_54)
.L_54:
        /*012c*/ 	.word	0x00000000
        /*0130*/ 	.short	0x0007
        /*0132*/ 	.short	0x0030
        /*0134*/ 	.byte	0x00, 0xf0, 0x11, 0x00


	//----- nvinfo : EIATTR_KPARAM_INFO
	.align		4
.L_55:
        /*0138*/ 	.byte	0x04, 0x17
        /*013a*/ 	.short	(.L_57 - .L_56)
.L_56:
        /*013c*/ 	.word	0x00000000
        /*0140*/ 	.short	0x0006
        /*0142*/ 	.short	0x002c
        /*0144*/ 	.byte	0x00, 0xf0, 0x11, 0x00


	//----- nvinfo : EIATTR_KPARAM_INFO
	.align		4
.L_57:
        /*0148*/ 	.byte	0x04, 0x17
        /*014a*/ 	.short	(.L_59 - .L_58)
.L_58:
        /*014c*/ 	.word	0x00000000
        /*0150*/ 	.short	0x0005
        /*0152*/ 	.short	0x0028
        /*0154*/ 	.byte	0x00, 0xf0, 0x11, 0x00


	//----- nvinfo : EIATTR_KPARAM_INFO
	.align		4
.L_59:
        /*0158*/ 	.byte	0x04, 0x17
        /*015a*/ 	.short	(.L_61 - .L_60)
.L_60:
        /*015c*/ 	.word	0x00000000
        /*0160*/ 	.short	0x0004
        /*0162*/ 	.short	0x0020
        /*0164*/ 	.byte	0x00, 0xf4, 0x21, 0x00


	//----- nvinfo : EIATTR_KPARAM_INFO
	.align		4
.L_61:
        /*0168*/ 	.byte	0x04, 0x17
        /*016a*/ 	.short	(.L_63 - .L_62)
.L_62:
        /*016c*/ 	.word	0x00000000
        /*0170*/ 	.short	0x0003
        /*0172*/ 	.short	0x0018
        /*0174*/ 	.byte	0x00, 0xf4, 0x21, 0x00


	//----- nvinfo : EIATTR_KPARAM_INFO
	.align		4
.L_63:
        /*0178*/ 	.byte	0x04, 0x17
        /*017a*/ 	.short	(.L_65 - .L_64)
.L_64:
        /*017c*/ 	.word	0x00000000
        /*0180*/ 	.short	0x0002
        /*0182*/ 	.short	0x0010
        /*0184*/ 	.byte	0x00, 0xf4, 0x21, 0x00


	//----- nvinfo : EIATTR_KPARAM_INFO
	.align		4
.L_65:
        /*0188*/ 	.byte	0x04, 0x17
        /*018a*/ 	.short	(.L_67 - .L_66)
.L_66:
        /*018c*/ 	.word	0x00000000
        /*0190*/ 	.short	0x0001
        /*0192*/ 	.short	0x0008
        /*0194*/ 	.byte	0x00, 0xf4, 0x21, 0x00


	//----- nvinfo : EIATTR_KPARAM_INFO
	.align		4
.L_67:
        /*0198*/ 	.byte	0x04, 0x17
        /*019a*/ 	.short	(.L_69 - .L_68)
.L_68:
        /*019c*/ 	.word	0x00000000
        /*01a0*/ 	.short	0x0000
        /*01a2*/ 	.short	0x0000
        /*01a4*/ 	.byte	0x00, 0xf4, 0x21, 0x00


	//----- nvinfo : EIATTR_AT_ENTRY_FRAGMENTS
	.align		4
.L_69:
        /*01a8*/ 	.byte	0x04, 0x4f
        /*01aa*/ 	.short	(.L_71 - .L_70)


	//   ....[0]....
.L_70:
        /*01ac*/ 	.word	0x00000004


	//----- nvinfo : EIATTR_RESERVED_SMEM_USED
	.align		4
.L_71:
        /*01b0*/ 	.byte	0x01, 0x41
	.zero		2


	//----- nvinfo : EIATTR_SPARSE_MMA_MASK
	.align		4
        /*01b4*/ 	.byte	0x03, 0x50
        /*01b6*/ 	.short	0x0000


	//----- nvinfo : EIATTR_TCGEN05_1CTA_USED
	.align		4
        /*01b8*/ 	.byte	0x01, 0x51
	.zero		2


	//----- nvinfo : EIATTR_MAXREG_COUNT
	.align		4
        /*01bc*/ 	.byte	0x03, 0x1b
        /*01be*/ 	.short	0x00ff


	//----- nvinfo : EIATTR_NUM_BARRIERS
	.align		4
        /*01c0*/ 	.byte	0x02, 0x4c
        /*01c2*/ 	.byte	0x01
	.zero		1


	//----- nvinfo : EIATTR_INT_WARP_WIDE_INSTR_OFFSETS
	.align		4
        /*01c4*/ 	.byte	0x04, 0x31
        /*01c6*/ 	.short	(.L_73 - .L_72)


	//   ....[0]....
.L_72:
        /*01c8*/ 	.word	0x00000830


	//   ....[1]....
        /*01cc*/ 	.word	0x000008d0


	//   ....[2]....
        /*01d0*/ 	.word	0x000009b0


	//   ....[3]....
        /*01d4*/ 	.word	0x00000a10


	//   ....[4]....
        /*01d8*/ 	.word	0x00001860


	//   ....[5]....
        /*01dc*/ 	.word	0x00002ce0


	//   ....[6]....
        /*01e0*/ 	.word	0x00002d30


	//----- nvinfo : EIATTR_COOP_GROUP_MASK_REGIDS
	.align		4
.L_73:
        /*01e4*/ 	.byte	0x04, 0x29
        /*01e6*/ 	.short	(.L_75 - .L_74)


	//   ....[0]....
.L_74:
        /*01e8*/ 	.word	0xffffffff


	//   ....[1]....
        /*01ec*/ 	.word	0xffffffff


	//   ....[2]....
        /*01f0*/ 	.word	0xffffffff


	//   ....[3]....
        /*01f4*/ 	.word	0xffffffff


	//   ....[4]....
        /*01f8*/ 	.word	0xffffffff


	//   ....[5]....
        /*01fc*/ 	.word	0xffffffff


	//   ....[6]....
        /*0200*/ 	.word	0xffffffff


	//   ....[7]....
        /*0204*/ 	.word	0xffffffff


	//   ....[8]....
        /*0208*/ 	.word	0xffffffff


	//   ....[9]....
        /*020c*/ 	.word	0xffffffff


	//   ....[10]....
        /*0210*/ 	.word	0xffffffff


	//   ....[11]....
        /*0214*/ 	.word	0xffffffff


	//----- nvinfo : EIATTR_COOP_GROUP_INSTR_OFFSETS
	.align		4
.L_75:
        /*0218*/ 	.byte	0x04, 0x28
        /*021a*/ 	.short	(.L_77 - .L_76)


	//   ....[0]....
.L_76:
        /*021c*/ 	.word	0x00000050


	//   ....[1]....
        /*0220*/ 	.word	0x00000300


	//   ....[2]....
        /*0224*/ 	.word	0x00000e30


	//   ....[3]....
        /*0228*/ 	.word	0x00000fd0


	//   ....[4]....
        /*022c*/ 	.word	0x00001240


	//   ....[5]....
        /*0230*/ 	.word	0x00001290


	//   ....[6]....
        /*0234*/ 	.word	0x00001b20


	//   ....[7]....
        /*0238*/ 	.word	0x00001b70


	//   ....[8]....
        /*023c*/ 	.word	0x00001dc0


	//   ....[9]....
        /*0240*/ 	.word	0x00001e20


	//   ....[10]....
        /*0244*/ 	.word	0x00002b80


	//   ....[11]....
        /*0248*/ 	.word	0x00002de0


	//----- nvinfo : EIATTR_VRC_CTA_INIT_COUNT
	.align		4
.L_77:
        /*024c*/ 	.byte	0x02, 0x4a
        /*024e*/ 	.byte	0x80
	.zero		1


	//----- nvinfo : EIATTR_MBARRIER_INSTR_OFFSETS
	.align		4
        /*0250*/ 	.byte	0x04, 0x39
        /*0252*/ 	.short	(.L_79 - .L_78)


	//   ....[0]....
.L_78:
        /*0254*/ 	.word	0x00000960
        /*0258*/ 	.word	0x000000ff
        /*025c*/ 	.word	0x00000000
        /*0260*/ 	.short	0x0100
        /*0262*/ 	.byte	0x0f
	.zero		1


	//   ....[1]....
        /*0264*/ 	.word	0x00000ab0
        /*0268*/ 	.word	0x000000ff
        /*026c*/ 	.word	0x00001408
        /*0270*/ 	.short	0x0100
        /*0272*/ 	.byte	0x0d
	.zero		1


	//   ....[2]....
        /*0274*/ 	.word	0x00000b10
        /*0278*/ 	.word	0x000000ff
        /*027c*/ 	.word	0x00000c00
        /*0280*/ 	.short	0x0100
        /*0282*/ 	.byte	0x0d
	.zero		1


	//   ....[3]....
        /*0284*/ 	.word	0x00000c40
        /*0288*/ 	.word	0x000000ff
        /*028c*/ 	.word	0x00000c00
        /*0290*/ 	.short	0x010a
        /*0292*/ 	.byte	0x0d
	.zero		1


	//   ....[4]....
        /*0294*/ 	.word	0x00000cd0
        /*0298*/ 	.word	0x000000ff
        /*029c*/ 	.word	0x00000c00
        /*02a0*/ 	.short	0x0108
        /*02a2*/ 	.byte	0x0d
	.zero		1


	//   ....[5]....
        /*02a4*/ 	.word	0x000018f0
        /*02a8*/ 	.word	0x000000ff
        /*02ac*/ 	.word	0x00001410
        /*02b0*/ 	.short	0x0100
        /*02b2*/ 	.byte	0x0d
	.zero		1


	//   ....[6]....
        /*02b4*/ 	.word	0x000019e0
        /*02b8*/ 	.word	0x000000ff
        /*02bc*/ 	.word	0x00001410
        /*02c0*/ 	.short	0x010a
        /*02c2*/ 	.byte	0x0d
	.zero		1


	//   ....[7]....
        /*02c4*/ 	.word	0x00001a40
        /*02c8*/ 	.word	0x000000ff
        /*02cc*/ 	.word	0x00001410
        /*02d0*/ 	.short	0x0108
        /*02d2*/ 	.byte	0x0d
	.zero		1


	//   ....[8]....
        /*02d4*/ 	.word	0x00001e70
        /*02d8*/ 	.word	0x000000ff
        /*02dc*/ 	.word	0x00000000
        /*02e0*/ 	.short	0x010a
        /*02e2*/ 	.byte	0x0f
	.zero		1


	//   ....[9]....
        /*02e4*/ 	.word	0x00002360
        /*02e8*/ 	.word	0x000000ff
        /*02ec*/ 	.word	0x00000000
        /*02f0*/ 	.short	0x010a
        /*02f2*/ 	.byte	0x0f
	.zero		1


	//   ....[10]....
        /*02f4*/ 	.word	0x000024c0
        /*02f8*/ 	.word	0x000000ff
        /*02fc*/ 	.word	0x00001400
        /*0300*/ 	.short	0x0108
        /*0302*/ 	.byte	0x0d
	.zero		1


	//   ....[11]....
        /*0304*/ 	.word	0x00002640
        /*0308*/ 	.word	0x000000ff
        /*030c*/ 	.word	0x00001408
        /*0310*/ 	.short	0x0108
        /*0312*/ 	.byte	0x0d
	.zero		1


	//   ....[12]....
        /*0314*/ 	.word	0x00002e00
        /*0318*/ 	.word	0x000000ff
        /*031c*/ 	.word	0x00000c00
        /*0320*/ 	.short	0x010a
        /*0322*/ 	.byte	0x0d
	.zero		1


	//   ....[13]....
        /*0324*/ 	.word	0x00002e30
        /*0328*/ 	.word	0x000000ff
        /*032c*/ 	.word	0x00001410
        /*0330*/ 	.short	0x010a
        /*0332*/ 	.byte	0x0d
	.zero		1


	//   ....[14]....
        /*0334*/ 	.word	0x00002e60
        /*0338*/ 	.word	0x000000ff
        /*033c*/ 	.word	0x00000000
        /*0340*/ 	.short	0x010a
        /*0342*/ 	.byte	0x0f
	.zero		1


	//   ....[15]....
        /*0344*/ 	.word	0x00002e90
        /*0348*/ 	.word	0x000000ff
        /*034c*/ 	.word	0x00000000
        /*0350*/ 	.short	0x010a
        /*0352*/ 	.byte	0x0f
	.zero		1


	//----- nvinfo : EIATTR_NUM_MBARRIERS
	.align		4
.L_79:
        /*0354*/ 	.byte	0x03, 0x38
        /*0356*/ 	.short	0xffff


	//----- nvinfo : EIATTR_EXIT_INSTR_OFFSETS
	.align		4
        /*0358*/ 	.byte	0x04, 0x1c
        /*035a*/ 	.short	(.L_81 - .L_80)


	//   ....[0]....
.L_80:
        /*035c*/ 	.word	0x00002df0


	//----- nvinfo : EIATTR_REQNTID
	.align		4
.L_81:
        /*0360*/ 	.byte	0x04, 0x10
        /*0362*/ 	.short	(.L_83 - .L_82)
.L_82:
        /*0364*/ 	.word	0x00000100
        /*0368*/ 	.word	0x00000001
        /*036c*/ 	.word	0x00000001


	//----- nvinfo : EIATTR_CRS_STACK_SIZE
	.align		4
.L_83:
        /*0370*/ 	.byte	0x04, 0x1e
        /*0372*/ 	.short	(.L_85 - .L_84)
.L_84:
        /*0374*/ 	.word	0x00000000


	//----- nvinfo : EIATTR_CBANK_PARAM_SIZE
	.align		4
.L_85:
        /*0378*/ 	.byte	0x03, 0x19
        /*037a*/ 	.short	0x0088


	//----- nvinfo : EIATTR_PARAM_CBANK
	.align		4
        /*037c*/ 	.byte	0x04, 0x0a
        /*037e*/ 	.short	(.L_87 - .L_86)
	.align		4
.L_86:
        /*0380*/ 	.word	index@(.nv.constant0.attn_fwd)
        /*0384*/ 	.short	0x0380
        /*0386*/ 	.short	0x0088


	//----- nvinfo : EIATTR_SW_WAR
	.align		4
.L_87:
        /*0388*/ 	.byte	0x04, 0x36
        /*038a*/ 	.short	(.L_89 - .L_88)
.L_88:
        /*038c*/ 	.word	0x00000008
.L_89:


//--------------------- .nv.compat                --------------------------
	.section	.nv.compat,"",@"SHT_CUDA_COMPAT_INFO"
	.align	4
        /*0000*/ 	.byte	0x02, 0x02, 0x02, 0x00, 0x02, 0x05, 0x05, 0x00, 0x02, 0x03, 0x00, 0x00, 0x02, 0x06, 0x01, 0x00


//--------------------- .nv.callgraph             --------------------------
	.section	.nv.callgraph,"",@"SHT_CUDA_CALLGRAPH"
	.align	4
	.sectionentsize	8
	.align		4
        /*0000*/ 	.word	0x00000000
	.align		4
        /*0004*/ 	.word	0xffffffff
	.align		4
        /*0008*/ 	.word	0x00000000
	.align		4
        /*000c*/ 	.word	0xfffffffe
	.align		4
        /*0010*/ 	.word	0x00000000
	.align		4
        /*0014*/ 	.word	0xfffffffd
	.align		4
        /*0018*/ 	.word	0x00000000
	.align		4
        /*001c*/ 	.word	0xfffffffc


//--------------------- .nv.constant4             --------------------------
	.section	.nv.constant4,"a",@progbits
	.align	8
	.align		8
.nv.constant4:
        /*0000*/ 	.dword	_$_str


//--------------------- .text.attn_fwd            --------------------------
	.section	.text.attn_fwd,"ax",@progbits
	.align	128
        .global         attn_fwd
        .type           attn_fwd,@function
        .size           attn_fwd,(.L_x_28 - attn_fwd)
        .other          attn_fwd,@"STO_CUDA_ENTRY STV_DEFAULT"
attn_fwd:
.text.attn_fwd:
[----:B------:R-:W0:Y:S01]  /*0000*/  LDC R1, c[0x0][0x37c] ;  /* 0x0000df00ff017b82 */ /* 0x000e220000000800 */
[----:B------:R-:W1:Y:S02]  /*0010*/  S2R R0, SR_TID.X ;  /* 0x0000000000007919 */ /* 0x000e640000002100 */
[----:B-1----:R-:W-:-:S13]  /*0020*/  ISETP.GE.U32.AND P1, PT, R0, 0x20, PT ;  /* 0x000000200000780c */ /* 0x002fda0003f26070 */
[----:B------:R-:W-:Y:S05]  /*0030*/  @P1 BRA `(.L_x_0) ;  /* 0x0000000000b41947 */ /* 0x000fea0003800000 */
[----:B------:R-:W1:Y:S01]  /*0040*/  S2UR UR6, SR_CgaCtaId ;  /* 0x00000000000679c3 */ /* 0x000e620000008800 */
[----:B------:R-:W-:Y:S01]  /*0050*/  NOP ;  /* 0x0000000000007918 */ /* 0x000fe20000000000 */
[----:B------:R-:W-:Y:S02]  /*0060*/  UMOV UR4, 0x40 ;  /* 0x0000004000047882 */ /* 0x000fe40000000000 */
[----:B-1----:R-:W-:-:S09]  /*0070*/  ULEA UR4, UR6, UR4, 0x18 ;  /* 0x0000000406047291 */ /* 0x002fd2000f8ec0ff */
[----:B------:R-:W1:Y:S01]  /*0080*/  LDS.U8 R2, [UR4] ;  /* 0x00000004ff027984 */ /* 0x000e620008000000 */
[----:B------:R-:W-:Y:S02]  /*0090*/  UMOV UR4, 0x400 ;  /* 0x0000040000047882 */ /* 0x000fe40000000000 */
[----:B------:R-:W-:Y:S01]  /*00a0*/  ULEA UR4, UR6, UR4, 0x18 ;  /* 0x0000000406047291 */ /* 0x000fe2000f8ec0ff */
[----:B-1----:R-:W-:-:S13]  /*00b0*/  ISETP.NE.AND P0, PT, R2, RZ, PT ;  /* 0x000000ff0200720c */ /* 0x002fda0003f05270 */
[----:B------:R-:W-:Y:S05]  /*00c0*/  @P0 BRA `(.L_x_1) ;  /* 0x0000000000780947 */ /* 0x000fea0003800000 */
[----:B------:R-:W-:-:S13]  /*00d0*/  ELECT P0, URZ, PT ;  /* 0x0000000000ff782f */ /* 0x000fda0003800000 */
[----:B------:R-:W-:Y:S05]  /*00e0*/  @!P0 BRA `(.L_x_2) ;  /* 0x0000000000808947 */ /* 0x000fea0003800000 */
[----:B------:R-:W-:Y:S01]  /*00f0*/  UMOV UR5, 0x1 ;  /* 0x0000000100057882 */ /* 0x000fe20000000000 */
[----:B------:R-:W-:-:S04]  /*0100*/  IMAD.MOV.U32 R5, RZ, RZ, 0x1 ;  /* 0x00000001ff057424 */ /* 0x000fc800078e00ff */
[----:B------:R-:W-:Y:S04]  /*0110*/  DEPBAR.LE SB1, 0x36 ;  /* 0x00009d800000791a */ /* 0x000fe80000000000 */
[----:B------:R-:W1:Y:S02]  /*0120*/  UTCATOMSWS.FIND_AND_SET.ALIGN UP0, UR5, UR5 ;  /* 0x00000005000575e3 */ /* 0x000e640008000800 */
[----:B-1----:R-:W-:-:S04]  /*0130*/  PLOP3.LUT P0, PT, PT, PT, UP0, 0x80, 0x8 ;  /* 0x000000000008781c */ /* 0x002fc80003f0f008 */
[----:B------:R-:W-:-:S04]  /*0140*/  SEL R2, RZ, 0xffffffff, !P0 ;  /* 0xffffffffff027807 */ /* 0x000fc80004000000 */
[----:B------:R-:W-:Y:S01]  /*0150*/  ISETP.NE.AND P0, PT, R2, RZ, PT ;  /* 0x000000ff0200720c */ /* 0x000fe20003f05270 */
[----:B------:R-:W-:-:S12]  /*0160*/  IMAD.U32 R2, RZ, RZ, UR5 ;  /* 0x00000005ff027e24 */ /* 0x000fd8000f8e00ff */
[----:B------:R-:W-:Y:S05]  /*0170*/  @P0 BRA `(.L_x_3) ;  /* 0x0000000000240947 */ /* 0x000fea0003800000 */
.L_x_4:
[----:B------:R-:W-:Y:S05]  /*0180*/  NANOSLEEP 0x64 ;  /* 0x000000640000795d */ /* 0x000fea0003800000 */
[----:B------:R-:W-:-:S05]  /*0190*/  UMOV UR5, 0x1 ;  /* 0x0000000100057882 */ /* 0x000fca0000000000 */
[----:B------:R-:W-:Y:S04]  /*01a0*/  DEPBAR.LE SB1, 0x36 ;  /* 0x00009d800000791a */ /* 0x000fe80000000000 */
[----:B------:R-:W1:Y:S02]  /*01b0*/  UTCATOMSWS.FIND_AND_SET.ALIGN UP0, UR5, UR5 ;  /* 0x00000005000575e3 */ /* 0x000e640008000800 */
[----:B-1----:R-:W-:-:S04]  /*01c0*/  PLOP3.LUT P0, PT, PT, PT, UP0, 0x80, 0x8 ;  /* 0x000000000008781c */ /* 0x002fc80003f0f008 */
[----:B------:R-:W-:-:S04]  /*01d0*/  SEL R2, RZ, 0xffffffff, !P0 ;  /* 0xffffffffff027807 */ /* 0x000fc80004000000 */
[----:B------:R-:W-:Y:S01]  /*01e0*/  ISETP.NE.AND P0, PT, R2, RZ, PT ;  /* 0x000000ff0200720c */ /* 0x000fe20003f05270 */
[----:B------:R-:W-:-:S12]  /*01f0*/  IMAD.U32 R2, RZ, RZ, UR5 ;  /* 0x00000005ff027e24 */ /* 0x000fd8000f8e00ff */
[----:B------:R-:W-:Y:S05]  /*0200*/  @!P0 BRA `(.L_x_4) ;  /* 0xfffffffc00dc8947 */ /* 0x000fea000383ffff */
.L_x_3:
[C---:B------:R-:W-:Y:S01]  /*0210*/  VIADD R4, R2.reuse, 0x10 ;  /* 0x0000001002047836 */ /* 0x040fe20000000000 */
[----:B------:R-:W-:Y:S01]  /*0220*/  UMOV UR5, 0x50 ;  /* 0x0000005000057882 */ /* 0x000fe20000000000 */
[C---:B------:R-:W-:Y:S01]  /*0230*/  SHF.L.U32 R3, R5.reuse, R2, RZ ;  /* 0x0000000205037219 */ /* 0x040fe200000006ff */
[----:B------:R-:W-:Y:S01]  /*0240*/  ULEA UR5, UR6, UR5, 0x18 ;  /* 0x0000000506057291 */ /* 0x000fe2000f8ec0ff */
[----:B------:R-:W-:Y:S01]  /*0250*/  IMAD.SHL.U32 R2, R2, 0x20, RZ ;  /* 0x0000002002027824 */ /* 0x000fe200078e00ff */
[----:B------:R-:W-:-:S04]  /*0260*/  SHF.L.U32 R4, R5, R4, RZ ;  /* 0x0000000405047219 */ /* 0x000fc800000006ff */
[----:B------:R-:W-:-:S05]  /*0270*/  LOP3.LUT R3, R4, R3, RZ, 0xfc, !PT ;  /* 0x0000000304037212 */ /* 0x000fca00078efcff */
[----:B------:R1:W-:Y:S04]  /*0280*/  ATOMS.OR RZ, [UR5], R3 ;  /* 0x00000003ffff798c */ /* 0x0003e8000b000005 */
[----:B------:R1:W-:Y:S01]  /*0290*/  STS [UR4], R2 ;  /* 0x00000002ff007988 */ /* 0x0003e20008000804 */
[----:B------:R-:W-:Y:S05]  /*02a0*/  BRA `(.L_x_2) ;  /* 0x0000000000107947 */ /* 0x000fea0003800000 */
.L_x_1:
[----:B------:R-:W-:-:S05]  /*02b0*/  MOV R2, 0xffffffff ;  /* 0xffffffff00027802 */ /* 0x000fca0000000f00 */
[----:B------:R1:W-:Y:S02]  /*02c0*/  STS [UR4], R2 ;  /* 0x00000002ff007988 */ /* 0x0003e40008000804 */
[----:B-1----:R-:W-:-:S07]  /*02d0*/  MOV R2, 0x2f0 ;  /* 0x000002f000027802 */ /* 0x002fce0000000f00 */
[----:B0-----:R-:W-:Y:S05]  /*02e0*/  CALL.REL.NOINC `($__internal_1_$__cuda_sm10x_tcgen05_guardrail_trap_phase_invalid_during_alloc) ;  /* 0x0000002c00007944 */ /* 0x001fea0003c00000 */
.L_x_2:
[----:B------:R-:W-:Y:S05]  /*02f0*/  WARPSYNC.ALL ;  /* 0x0000000000007948 */ /* 0x000fea0003800000 */
[----:B------:R-:W-:Y:S01]  /*0300*/  NOP ;  /* 0x0000000000007918 */ /* 0x000fe20000000000 */
.L_x_0:
[----:B-1----:R-:W1:Y:S01]  /*0310*/  S2R R3, SR_CTAID.X ;  /* 0x0000000000037919 */ /* 0x002e620000002500 */
[----:B------:R-:W2:Y:S01]  /*0320*/  S2UR UR9, SR_CTAID.Y ;  /* 0x00000000000979c3 */ /* 0x000ea20000002600 */
[----:B------:R-:W2:Y:S01]  /*0330*/  LDCU.64 UR4, c[0x0][0x3b0] ;  /* 0x00007600ff0477ac */ /* 0x000ea20008000a00 */
[----:B------:R-:W-:Y:S02]  /*0340*/  LOP3.LUT R2, R0, 0x3f, RZ, 0xc0, !PT ;  /* 0x0000003f00027812 */ /* 0x000fe400078ec0ff */
[----:B------:R-:W-:Y:S01]  /*0350*/  SHF.R.U32.HI R4, RZ, 0x6, R0 ;  /* 0x00000006ff047819 */ /* 0x000fe20000011600 */
[----:B------:R-:W-:Y:S01]  /*0360*/  UMOV UR13, 0x400 ;  /* 0x00000400000d7882 */ /* 0x000fe20000000000 */
[----:B------:R-:W3:Y:S02]  /*0370*/  LDCU.64 UR26, c[0x0][0x358] ;  /* 0x00006b00ff1a77ac */ /* 0x000ee40008000a00 */
[----:B------:R-:W4:Y:S01]  /*0380*/  LDC R6, c[0x0][0x3b8] ;  /* 0x0000ee00ff067b82 */ /* 0x000f220000000800 */
[----:B------:R-:W-:Y:S01]  /*0390*/  SGXT.U32 R4, R4, 0x2 ;  /* 0x000000020404781a */ /* 0x000fe20000000000 */
[----:B------:R-:W0:Y:S06]  /*03a0*/  LDCU UR17, c[0x0][0x3f0] ;  /* 0x00007e00ff1177ac */ /* 0x000e2c0008000800 */
[----:B------:R-:W0:Y:S08]  /*03b0*/  S2UR UR7, SR_CgaCtaId ;  /* 0x00000000000779c3 */ /* 0x000e300000008800 */
[----:B------:R-:W3:Y:S01]  /*03c0*/  LDC.64 R10, c[0x0][0x380] ;  /* 0x0000e000ff0a7b82 */ /* 0x000ee20000000a00 */
[----:B--2---:R-:W-:-:S04]  /*03d0*/  UIMAD UR4, UR9, UR4, URZ ;  /* 0x00000004090472a4 */ /* 0x004fc8000f8e02ff */
[----:B------:R-:W-:Y:S01]  /*03e0*/  USHF.L.U32 UR6, UR4, 0x1, URZ ;  /* 0x0000000104067899 */ /* 0x000fe200080006ff */
[----:B-1----:R-:W-:Y:S02]  /*03f0*/  IMAD R2, R3, 0x40, R2 ;  /* 0x0000004003027824 */ /* 0x002fe400078e0202 */
[----:B------:R-:W1:Y:S01]  /*0400*/  LDC.64 R16, c[0x0][0x3c0] ;  /* 0x0000f000ff107b82 */ /* 0x000e620000000a00 */
[----:B----4-:R-:W-:Y:S02]  /*0410*/  IMAD R7, R4, R6, RZ ;  /* 0x0000000604077224 */ /* 0x010fe400078e02ff */
[----:B------:R-:W-:Y:S01]  /*0420*/  IMAD R3, R2, UR5, RZ ;  /* 0x0000000502037c24 */ /* 0x000fe2000f8e02ff */
[----:B------:R-:W-:Y:S01]  /*0430*/  UIMAD.WIDE UR4, UR4, 0x2, URZ ;  /* 0x00000002040478a5 */ /* 0x000fe2000f8e02ff */
[----:B------:R-:W-:Y:S02]  /*0440*/  IMAD R8, R6, 0x4, R7 ;  /* 0x0000000406087824 */ /* 0x000fe400078e0207 */
[C---:B------:R-:W-:Y:S01]  /*0450*/  IMAD.SHL.U32 R5, R3.reuse, 0x2, RZ ;  /* 0x0000000203057824 */ /* 0x040fe200078e00ff */
[----:B0-----:R-:W-:Y:S01]  /*0460*/  ULEA UR13, UR7, UR13, 0x18 ;  /* 0x0000000d070d7291 */ /* 0x001fe2000f8ec0ff */
[----:B------:R-:W-:Y:S01]  /*0470*/  BAR.SYNC.DEFER_BLOCKING 0x0 ;  /* 0x0000000000007b1d */ /* 0x000fe20000010000 */
[----:B------:R-:W-:-:S04]  /*0480*/  IMAD.HI R4, R3, 0x2, RZ ;  /* 0x0000000203047827 */ /* 0x000fc800078e02ff */
[----:B------:R-:W-:Y:S01]  /*0490*/  IMAD R3, R6, 0x4, R8 ;  /* 0x0000000406037824 */ /* 0x000fe200078e0208 */
[----:B------:R-:W0:Y:S01]  /*04a0*/  LDCU UR4, c[0x0][0x3c8] ;  /* 0x00007900ff0477ac */ /* 0x000e220008000800 */
[----:B---3--:R-:W-:-:S04]  /*04b0*/  IADD3 R5, P0, P2, R5, UR6, R10 ;  /* 0x0000000605057c10 */ /* 0x008fc8000fa1e00a */
[----:B------:R-:W-:Y:S02]  /*04c0*/  IADD3.X R9, PT, PT, R4, UR5, R11, P0, P2 ;  /* 0x0000000504097c10 */ /* 0x000fe400087e440b */
[----:B------:R-:W-:Y:S02]  /*04d0*/  LEA R4, R6, R3, 0x2 ;  /* 0x0000000306047211 */ /* 0x000fe400078e10ff */
[-C--:B------:R-:W-:Y:S02]  /*04e0*/  LEA R10, P0, R7, R5.reuse, 0x1 ;  /* 0x00000005070a7211 */ /* 0x080fe400078008ff */
[-C--:B------:R-:W-:Y:S02]  /*04f0*/  LEA R6, P3, R3, R5.reuse, 0x1 ;  /* 0x0000000503067211 */ /* 0x080fe400078608ff */
[-C--:B------:R-:W-:Y:S02]  /*0500*/  LEA R14, P2, R8, R5.reuse, 0x1 ;  /* 0x00000005080e7211 */ /* 0x080fe400078408ff */
[----:B------:R-:W-:-:S02]  /*0510*/  LEA R18, P4, R4, R5, 0x1 ;  /* 0x0000000504127211 */ /* 0x000fc400078808ff */
[-C--:B------:R-:W-:Y:S01]  /*0520*/  LEA.HI.X.SX32 R11, R7, R9.reuse, 0x1, P0 ;  /* 0x00000009070b7211 */ /* 0x080fe200000f0eff */
[----:B------:R-:W2:Y:S01]  /*0530*/  LDS R20, [UR13] ;  /* 0x0000000dff147984 */ /* 0x000ea20008000800 */
[-C--:B------:R-:W-:Y:S02]  /*0540*/  LEA.HI.X.SX32 R7, R3, R9.reuse, 0x1, P3 ;  /* 0x0000000903077211 */ /* 0x080fe400018f0eff */
[-C--:B------:R-:W-:Y:S01]  /*0550*/  LEA.HI.X.SX32 R15, R8, R9.reuse, 0x1, P2 ;  /* 0x00000009080f7211 */ /* 0x080fe200010f0eff */
[----:B------:R-:W-:Y:S01]  /*0560*/  BAR.SYNC.DEFER_BLOCKING 0x0 ;  /* 0x0000000000007b1d */ /* 0x000fe20000010000 */
[----:B------:R-:W-:-:S07]  /*0570*/  LEA.HI.X.SX32 R19, R4, R9, 0x1, P4 ;  /* 0x0000000904137211 */ /* 0x000fce00020f0eff */
[----:B------:R-:W3:Y:S01]  /*0580*/  LDC.64 R8, c[0x0][0x388] ;  /* 0x0000e200ff087b82 */ /* 0x000ee20000000a00 */
[----:B------:R-:W-:Y:S01]  /*0590*/  LOP3.LUT R13, R0, 0xf, RZ, 0xc0, !PT ;  /* 0x0000000f000d7812 */ /* 0x000fe200078ec0ff */
[----:B-1----:R-:W-:Y:S01]  /*05a0*/  IMAD R16, R16, UR9, RZ ;  /* 0x0000000910107c24 */ /* 0x002fe2000f8e02ff */
[----:B------:R-:W-:-:S03]  /*05b0*/  SHF.R.U32.HI R3, RZ, 0x5, R0 ;  /* 0x00000005ff037819 */ /* 0x000fc60000011600 */
[----:B0-----:R-:W-:Y:S01]  /*05c0*/  IMAD R12, R13, UR4, RZ ;  /* 0x000000040d0c7c24 */ /* 0x001fe2000f8e02ff */
[----:B------:R-:W-:Y:S01]  /*05d0*/  R2UR UR22, R3 ;  /* 0x00000000031672ca */ /* 0x000fe200000e0000 */
[----:B------:R-:W-:Y:S01]  /*05e0*/  IMAD.SHL.U32 R3, R16, 0x2, RZ ;  /* 0x0000000210037824 */ /* 0x000fe200078e00ff */
[----:B------:R0:W5:Y:S04]  /*05f0*/  LDG.E.U16 R6, desc[UR26][R6.64] ;  /* 0x0000001a06067981 */ /* 0x000168000c1e1500 */
[----:B------:R1:W5:Y:S04]  /*0600*/  LDG.E.U16 R4, desc[UR26][R10.64] ;  /* 0x0000001a0a047981 */ /* 0x000368000c1e1500 */
[----:B------:R4:W5:Y:S01]  /*0610*/  LDG.E.U16 R5, desc[UR26][R14.64] ;  /* 0x0000001a0e057981 */ /* 0x000962000c1e1500 */
[----:B0-----:R-:W-:-:S03]  /*0620*/  IMAD.SHL.U32 R7, R12, 0x2, RZ ;  /* 0x000000020c077824 */ /* 0x001fc600078e00ff */
[----:B------:R4:W5:Y:S01]  /*0630*/  LDG.E.U16 R18, desc[UR26][R18.64] ;  /* 0x0000001a12127981 */ /* 0x000962000c1e1500 */
[----:B-1----:R-:W-:Y:S02]  /*0640*/  SHF.R.U32.HI R10, RZ, 0x4, R0 ;  /* 0x00000004ff0a7819 */ /* 0x002fe40000011600 */
[----:B---3--:R-:W-:Y:S02]  /*0650*/  IADD3 R28, P0, P2, R7, R8, R3 ;  /* 0x00000008071c7210 */ /* 0x008fe40007a1e003 */
[----:B------:R-:W-:Y:S01]  /*0660*/  SGXT.U32 R8, R10, 0x4 ;  /* 0x000000040a08781a */ /* 0x000fe20000000000 */
[----:B------:R-:W-:-:S04]  /*0670*/  IMAD.HI R12, R12, 0x2, RZ ;  /* 0x000000020c0c7827 */ /* 0x000fc800078e02ff */
[----:B------:R-:W-:Y:S02]  /*0680*/  IMAD R8, R8, R17, RZ ;  /* 0x0000001108087224 */ /* 0x000fe400078e02ff */
[----:B------:R-:W-:Y:S01]  /*0690*/  IMAD.HI R16, R16, 0x2, RZ ;  /* 0x0000000210107827 */ /* 0x000fe200078e02ff */
[----:B------:R-:W-:Y:S01]  /*06a0*/  LOP3.LUT R3, R0, 0xc0, RZ, 0xc0, !PT ;  /* 0x000000c000037812 */ /* 0x000fe200078ec0ff */
[----:B------:R-:W-:Y:S02]  /*06b0*/  USHF.L.U32 UR4, UR22, 0x15, URZ ;  /* 0x0000001516047899 */ /* 0x000fe400080006ff */
[----:B------:R-:W-:Y:S01]  /*06c0*/  IMAD R7, R17, 0x10, R8 ;  /* 0x0000001011077824 */ /* 0x000fe200078e0208 */
[----:B------:R-:W-:Y:S01]  /*06d0*/  IADD3.X R9, PT, PT, R12, R9, R16, P0, P2 ;  /* 0x000000090c097210 */ /* 0x000fe200007e4410 */
[----:B------:R-:W-:Y:S01]  /*06e0*/  IMAD.SHL.U32 R12, R0, 0x2, RZ ;  /* 0x00000002000c7824 */ /* 0x000fe200078e00ff */
[-C--:B------:R-:W-:Y:S01]  /*06f0*/  LEA R30, P0, R8, R28.reuse, 0x1 ;  /* 0x0000001c081e7211 */ /* 0x080fe200078008ff */
[----:B------:R-:W-:Y:S01]  /*0700*/  ULOP3.LUT UR16, UR22, 0x4, URZ, 0xc0, !UPT ;  /* 0x0000000416107892 */ /* 0x000fe2000f8ec0ff */
[----:B------:R-:W-:Y:S01]  /*0710*/  LEA R28, P3, R7, R28, 0x1 ;  /* 0x0000001c071c7211 */ /* 0x000fe200078608ff */
[----:B------:R-:W-:Y:S01]  /*0720*/  ULOP3.LUT UR6, UR4, 0x600000, URZ, 0xc0, !UPT ;  /* 0x0060000004067892 */ /* 0x000fe2000f8ec0ff */
[----:B------:R-:W-:-:S02]  /*0730*/  SHF.R.U32.HI R3, RZ, 0x2, R3 ;  /* 0x00000002ff037819 */ /* 0x000fc40000011603 */
[----:B--2---:R-:W-:Y:S02]  /*0740*/  R2UR UR12, R20 ;  /* 0x00000000140c72ca */ /* 0x004fe400000e0000 */
[----:B------:R-:W-:Y:S02]  /*0750*/  LOP3.LUT P2, RZ, R0, 0xff, RZ, 0xc0, !PT ;  /* 0x000000ff00ff7812 */ /* 0x000fe4000784c0ff */
[-C--:B------:R-:W-:Y:S02]  /*0760*/  LEA.HI.X.SX32 R31, R8, R9.reuse, 0x1, P0 ;  /* 0x00000009081f7211 */ /* 0x080fe400000f0eff */
[----:B------:R-:W-:Y:S02]  /*0770*/  LEA.HI.X.SX32 R29, R7, R9, 0x1, P3 ;  /* 0x00000009071d7211 */ /* 0x000fe400018f0eff */
[----:B------:R-:W-:Y:S01]  /*0780*/  LOP3.LUT R3, R3, 0x1fe, R12, 0x78, !PT ;  /* 0x000001fe03037812 */ /* 0x000fe200078e780c */
[----:B----4-:R-:W-:Y:S06]  /*0790*/  @P1 BRA `(.L_x_5) ;  /* 0x0000000000181947 */ /* 0x010fec0003800000 */
[----:B------:R-:W-:Y:S01]  /*07a0*/  ELECT P0, URZ, PT ;  /* 0x0000000000ff782f */ /* 0x000fe20003800000 */
[----:B------:R-:W-:Y:S01]  /*07b0*/  HFMA2 R7, -RZ, RZ, 0, 5.9604644775390625e-08 ;  /* 0x00000001ff077431 */ /* 0x000fe200000001ff */
[----:B------:R-:W-:Y:S01]  /*07c0*/  UMOV UR4, 0x40 ;  /* 0x0000004000047882 */ /* 0x000fe20000000000 */
[----:B------:R-:W-:Y:S01]  /*07d0*/  UVIRTCOUNT.DEALLOC.SMPOOL 0x80 ;  /* 0x000000800000784c */ /* 0x000fe20000000000 */
[----:B------:R-:W-:-:S09]  /*07e0*/  ULEA UR4, UR7, UR4, 0x18 ;  /* 0x0000000407047291 */ /* 0x000fd2000f8ec0ff */
[----:B------:R0:W-:Y:S03]  /*07f0*/  @P0 STS.U8 [UR4], R7 ;  /* 0x00000007ff000988 */ /* 0x0001e60008000004 */
.L_x_5:
[----:B------:R-:W-:Y:S01]  /*0800*/  ULEA UR14, UR16, UR6, 0x1 ;  /* 0x00000006100e7291 */ /* 0x000fe2000f8e08ff */
[----:B0-----:R-:W-:Y:S01]  /*0810*/  LOP3.LUT R7, R3, 0x40, RZ, 0x3c, !PT ;  /* 0x0000004003077812 */ /* 0x001fe200078e3cff */
[----:B-----5:R0:W-:Y:S01]  /*0820*/  STS.U16 [R3+UR13], R4 ;  /* 0x0000000403007988 */ /* 0x0201e2000800040d */
[----:B------:R-:W-:Y:S01]  /*0830*/  VOTEU.ALL UP0, P2 ;  /* 0x0000000000ff7886 */ /* 0x000fe20001000000 */
[----:B------:R-:W-:Y:S01]  /*0840*/  UIADD3 UR14, UPT, UPT, UR12, UR14, URZ ;  /* 0x0000000e0c0e7290 */ /* 0x000fe2000fffe0ff */
[----:B------:R-:W-:Y:S01]  /*0850*/  ISETP.LT.AND P3, PT, RZ, UR17, PT ;  /* 0x00000011ff007c0c */ /* 0x000fe2000bf61270 */
[----:B------:R-:W-:Y:S01]  /*0860*/  STS.U16 [R3+UR13+0x400], R6 ;  /* 0x0004000603007988 */ /* 0x000fe2000800040d */
[----:B------:R-:W-:Y:S01]  /*0870*/  UMOV UR4, 0x1 ;  /* 0x0000000100047882 */ /* 0x000fe20000000000 */
[----:B------:R-:W-:Y:S02]  /*0880*/  UIADD3 UR15, UPT, UPT, UR13, 0x1400, URZ ;  /* 0x000014000d0f7890 */ /* 0x000fe4000fffe0ff */
[----:B------:R-:W-:-:S04]  /*0890*/  @!UP0 UIADD3 UR10, UPT, UPT, -UR4, 0x100000, URZ ;  /* 0x00100000040a8890 */ /* 0x000fc8000fffe1ff */
[----:B------:R-:W-:Y:S02]  /*08a0*/  @!UP0 USHF.L.U32 UR11, UR10, 0xb, URZ ;  /* 0x0000000b0a0b8899 */ /* 0x000fe400080006ff */
[----:B------:R-:W-:Y:S01]  /*08b0*/  @!UP0 USHF.L.U32 UR10, UR10, 0x1, URZ ;  /* 0x000000010a0a8899 */ /* 0x000fe200080006ff */
[----:B------:R1:W-:Y:S01]  /*08c0*/  STS.U16 [R7+UR13+0x200], R5 ;  /* 0x0002000507007988 */ /* 0x0003e2000800040d */
[----:B------:R-:W-:Y:S01]  /*08d0*/  VOTEU.ALL UP1, P2 ;  /* 0x0000000000ff7886 */ /* 0x000fe20001020000 */
[----:B------:R-:W-:Y:S02]  /*08e0*/  PRMT R9, RZ, 0x7610, R9 ;  /* 0x00007610ff097816 */ /* 0x000fe40000000009 */
[----:B------:R2:W-:Y:S01]  /*08f0*/  STS.U16 [R7+UR13+0x600], R18 ;  /* 0x0006001207007988 */ /* 0x0005e2000800040d */
[----:B------:R-:W-:Y:S01]  /*0900*/  PRMT R11, RZ, 0x7610, R11 ;  /* 0x00007610ff0b7816 */ /* 0x000fe2000000000b */
[----:B------:R-:W-:Y:S01]  /*0910*/  STTM.16dp32bit_t0_t15.x4 tmem[UR14], RZ ;  /* 0x000000ff000079ed */ /* 0x000fe2000890000e */
[----:B------:R-:W-:Y:S01]  /*0920*/  STTM.16dp32bit_t16_t31.x4 tmem[UR14+0x4], RZ ;  /* 0x000004ff000079ed */ /* 0x000fe2000892000e */
[----:B------:R-:W3:Y:S02]  /*0930*/  FENCE.VIEW.ASYNC.T ;  /* 0x00000000000073c6 */ /* 0x000ee40000000200 */
[----:B---3--:R-:W-:Y:S06]  /*0940*/  BAR.SYNC.DEFER_BLOCKING 0x0 ;  /* 0x0000000000007b1d */ /* 0x008fec0000010000 */
[----:B------:R-:W3:Y:S02]  /*0950*/  FENCE.VIEW.ASYNC.S ;  /* 0x00000000000073c6 */ /* 0x000ee40000000000 */
[----:B---3--:R3:W4:Y:S02]  /*0960*/  @!UP1 SYNCS.EXCH.64 URZ, [UR15], UR10 ;  /* 0x0000000a0fff95b2 */ /* 0x0087240008000100 */
[----:B----4-:R-:W-:Y:S06]  /*0970*/  BAR.SYNC.DEFER_BLOCKING 0x0 ;  /* 0x0000000000007b1d */ /* 0x010fec0000010000 */
[----:B------:R-:W4:Y:S04]  /*0980*/  @P3 LDG.E.U16 R9, desc[UR26][R30.64] ;  /* 0x0000001a1e093981 */ /* 0x000f28000c1e1500 */
[----:B------:R-:W2:Y:S01]  /*0990*/  @P3 LDG.E.U16 R11, desc[UR26][R28.64] ;  /* 0x0000001a1c0b3981 */ /* 0x000ea2000c1e1500 */
[----:B0-----:R-:W-:Y:S01]  /*09a0*/  SHF.R.S32.HI R4, RZ, 0x6, R0 ;  /* 0x00000006ff047819 */ /* 0x001fe20000011400 */
[----:B------:R-:W-:Y:S01]  /*09b0*/  VOTEU.ALL UP1, P2 ;  /* 0x0000000000ff7886 */ /* 0x000fe20001020000 */
[----:B---3--:R-:W-:-:S04]  /*09c0*/  @!UP0 UIADD3 UR10, UPT, UPT, -UR4, 0x100000, URZ ;  /* 0x00100000040a8890 */ /* 0x008fc8000fffe1ff */
[----:B------:R-:W-:Y:S02]  /*09d0*/  @!UP0 USHF.L.U32 UR11, UR10, 0xb, URZ ;  /* 0x0000000b0a0b8899 */ /* 0x000fe400080006ff */
[----:B------:R-:W-:Y:S02]  /*09e0*/  @!UP0 USHF.L.U32 UR10, UR10, 0x1, URZ ;  /* 0x000000010a0a8899 */ /* 0x000fe400080006ff */
[----:B------:R-:W-:Y:S01]  /*09f0*/  UIADD3 UR30, UPT, UPT, UR12, 0x100000, URZ ;  /* 0x001000000c1e7890 */ /* 0x000fe2000fffe0ff */
[----:B------:R-:W-:Y:S01]  /*0a00*/  SGXT R4, R4, 0x1 ;  /* 0x000000010404781a */ /* 0x000fe20000000200 */
[----:B------:R-:W-:Y:S01]  /*0a10*/  VOTEU.ALL UP2, P2 ;  /* 0x0000000000ff7886 */ /* 0x000fe20001040000 */
[----:B------:R-:W-:-:S04]  /*0a20*/  @!UP0 UIADD3 UR4, UPT, UPT, -UR4, 0x100000, URZ ;  /* 0x0010000004048890 */ /* 0x000fc8000fffe1ff */
[----:B------:R-:W-:Y:S02]  /*0a30*/  @!UP0 USHF.L.U32 UR5, UR4, 0xb, URZ ;  /* 0x0000000b04058899 */ /* 0x000fe400080006ff */
[----:B------:R-:W-:Y:S02]  /*0a40*/  @!UP0 USHF.L.U32 UR4, UR4, 0x1, URZ ;  /* 0x0000000104048899 */ /* 0x000fe400080006ff */
[----:B------:R-:W-:Y:S01]  /*0a50*/  UIADD3 UR6, UPT, UPT, UR6, UR30, URZ ;  /* 0x0000001e06067290 */ /* 0x000fe2000fffe0ff */
[----:B-1----:R-:W-:Y:S01]  /*0a60*/  LOP3.LUT R5, R4, 0x90, RZ, 0xc0, !PT ;  /* 0x0000009004057812 */ /* 0x002fe200078ec0ff */
[----:B------:R-:W-:Y:S01]  /*0a70*/  UIADD3 UR8, UPT, UPT, UR13, 0xc00, URZ ;  /* 0x00000c000d087890 */ /* 0x000fe2000fffe0ff */
[----:B------:R-:W-:Y:S01]  /*0a80*/  ISETP.EQ.U32.AND P4, PT, RZ, UR22, P3 ;  /* 0x00000016ff007c0c */ /* 0x000fe20009f82070 */
[----:B------:R-:W-:Y:S01]  /*0a90*/  ULEA UR16, UR16, UR6, 0x2 ;  /* 0x0000000610107291 */ /* 0x000fe2000f8e10ff */
[----:B------:R-:W-:Y:S01]  /*0aa0*/  LOP3.LUT R12, R5, 0x17e, R12, 0x78, !PT ;  /* 0x0000017e050c7812 */ /* 0x000fe200078e780c */
[----:B------:R0:W1:Y:S04]  /*0ab0*/  @!UP1 SYNCS.EXCH.64 URZ, [UR13+0x1408], UR10 ;  /* 0x0014080a0dff95b2 */ /* 0x0000680008000100 */
[----:B----4-:R0:W-:Y:S04]  /*0ac0*/  STS.U16 [R12+UR13+0x800], R9 ;  /* 0x000800090c007988 */ /* 0x0101e8000800040d */
[----:B--2---:R0:W-:Y:S01]  /*0ad0*/  STS.U16 [R12+UR13+0xa00], R11 ;  /* 0x000a000b0c007988 */ /* 0x0041e2000800040d */
[----:B-1----:R1:W-:Y:S06]  /*0ae0*/  MEMBAR.ALL.CTA ;  /* 0x0000000000007992 */ /* 0x0023ec0000008000 */
[----:B-1----:R-:W-:Y:S04]  /*0af0*/  FENCE.VIEW.ASYNC.S ;  /* 0x00000000000073c6 */ /* 0x002fe80000000000 */
[----:B------:R-:W1:Y:S02]  /*0b00*/  FENCE.VIEW.ASYNC.S ;  /* 0x00000000000073c6 */ /* 0x000e640000000000 */
[----:B-1----:R0:W1:Y:S02]  /*0b10*/  @!UP2 SYNCS.EXCH.64 URZ, [UR13+0xc00], UR4 ;  /* 0x000c00040dffa5b2 */ /* 0x0020640008000100 */
[----:B-1----:R-:W-:Y:S06]  /*0b20*/  BAR.SYNC.DEFER_BLOCKING 0x0 ;  /* 0x0000000000007b1d */ /* 0x002fec0000010000 */
[----:B0-----:R-:W-:Y:S05]  /*0b30*/  @!P4 BRA `(.L_x_6) ;  /* 0x00000000003cc947 */ /* 0x001fea0003800000 */
[----:B------:R-:W-:Y:S02]  /*0b40*/  UIADD3 UR4, UPT, UPT, UR13, 0x800, URZ ;  /* 0x000008000d047890 */ /* 0x000fe4000fffe0ff */
[----:B------:R-:W-:Y:S02]  /*0b50*/  USHF.R.U32.HI UR6, URZ, 0x4, UR13 ;  /* 0x00000004ff067899 */ /* 0x000fe4000801160d */
[----:B------:R-:W-:Y:S02]  /*0b60*/  USHF.R.U32.HI UR4, URZ, 0x4, UR4 ;  /* 0x00000004ff047899 */ /* 0x000fe40008011604 */
[----:B------:R-:W-:Y:S02]  /*0b70*/  USGXT.U32 UR6, UR6, 0xe ;  /* 0x0000000e0606789a */ /* 0x000fe40008000000 */
[----:B------:R-:W-:Y:S01]  /*0b80*/  USGXT.U32 UR10, UR4, 0xe ;  /* 0x0000000e040a789a */ /* 0x000fe20008000000 */
[----:B------:R-:W-:Y:S02]  /*0b90*/  UMOV UR5, URZ ;  /* 0x000000ff00057c82 */ /* 0x000fe40008000000 */
[----:B------:R-:W-:Y:S01]  /*0ba0*/  UMOV UR4, UR8 ;  /* 0x0000000800047c82 */ /* 0x000fe20008000000 */
[----:B------:R-:W-:Y:S01]  /*0bb0*/  UMOV UR18, 0x0 ;  /* 0x0000000000127882 */ /* 0x000fe20000000000 */
[----:B------:R-:W-:Y:S01]  /*0bc0*/  UMOV UR19, 0x4088010 ;  /* 0x0408801000137882 */ /* 0x000fe20000000000 */
[----:B------:R-:W-:Y:S01]  /*0bd0*/  UMOV UR7, 0x40004040 ;  /* 0x4000404000077882 */ /* 0x000fe20000000000 */
[----:B------:R-:W-:Y:S01]  /*0be0*/  UMOV UR11, 0xc0004010 ;  /* 0xc0004010000b7882 */ /* 0x000fe20000000000 */
[----:B------:R-:W-:Y:S01]  /*0bf0*/  UMOV UR4, UR4 ;  /* 0x0000000400047c82 */ /* 0x000fe20008000000 */
[----:B------:R0:W-:Y:S01]  /*0c00*/  UTCHMMA gdesc[UR6], gdesc[UR10], tmem[UR30], tmem[UR18], idesc[UR19], !UPT ;  /* 0x00ff120a060075ea */ /* 0x0001e2000f80001e */
[----:B------:R0:W-:Y:S01]  /*0c10*/  UTCBAR [UR4], URZ ;  /* 0x000000ff040073e9 */ /* 0x0001e200080000ff */
[----:B------:R-:W-:-:S02]  /*0c20*/  NOP ;  /* 0x0000000000007918 */ /* 0x000fc40000000000 */
.L_x_6:
[----:B------:R-:W-:Y:S05]  /*0c30*/  @!P3 BRA `(.L_x_7) ;  /* 0x000000000008b947 */ /* 0x000fea0003800000 */
[----:B------:R-:W1:Y:S02]  /*0c40*/  SYNCS.PHASECHK.TRANS64.TRYWAIT P0, [UR13+0xc00], RZ ;  /* 0x000c00ffff0075a7 */ /* 0x000e64000800110d */
[----:B-1----:R-:W-:Y:S05]  /*0c50*/  @!P0 BRA `(.L_x_8) ;  /* 0x0000002000688947 */ /* 0x002fea0003800000 */
.L_x_7:
[----:B------:R-:W-:Y:S01]  /*0c60*/  BAR.SYNC.DEFER_BLOCKING 0x0 ;  /* 0x0000000000007b1d */ /* 0x000fe20000010000 */
[----:B------:R-:W-:-:S05]  /*0c70*/  PRMT R34, RZ, 0x7610, R34 ;  /* 0x00007610ff227816 */ /* 0x000fca0000000022 */
[----:B0-----:R-:W0:Y:S02]  /*0c80*/  LDCU UR7, c[0x0][0x3a8] ;  /* 0x00007500ff0777ac */ /* 0x001e240008000800 */
[----:B------:R-:W1:Y:S01]  /*0c90*/  LDC R32, c[0x0][0x3d8] ;  /* 0x0000f600ff207b82 */ /* 0x000e620000000800 */
[----:B------:R-:W-:Y:S01]  /*0ca0*/  LDTM.16dp32bit_t0_t15.x8 R4, tmem[UR16] ;  /* 0x00000010000479ee */ /* 0x000fe20008980000 */
[----:B------:R-:W0:Y:S01]  /*0cb0*/  LDTM.16dp32bit_t16_t31.x8 R4, tmem[UR16+0x8] ;  /* 0x00000810000479ee */ /* 0x000e2200089a0000 */
[----:B------:R-:W2:Y:S01]  /*0cc0*/  LDCU.64 UR18, c[0x0][0x3d0] ;  /* 0x00007a00ff1277ac */ /* 0x000ea20008000a00 */
[----:B------:R-:W3:Y:S01]  /*0cd0*/  @!P2 SYNCS.CCTL.IV [UR13+0xc00] ;  /* 0x000c0000ff00a9b1 */ /* 0x000ee2000800000d */
[----:B------:R-:W-:Y:S01]  /*0ce0*/  NOP ;  /* 0x0000000000007918 */ /* 0x000fe20000000000 */
[----:B--2---:R-:W-:Y:S01]  /*0cf0*/  UIMAD UR4, UR9, UR18, URZ ;  /* 0x00000012090472a4 */ /* 0x004fe2000f8e02ff */
[----:B0-----:R-:W-:Y:S01]  /*0d00*/  FMUL R14, R4, UR7 ;  /* 0x00000007040e7c20 */ /* 0x001fe20008400000 */
[----:B------:R-:W-:Y:S01]  /*0d10*/  FMUL R15, R5, UR7 ;  /* 0x00000007050f7c20 */ /* 0x000fe20008400000 */
[----:B------:R-:W-:Y:S01]  /*0d20*/  FMUL R18, R6, UR7 ;  /* 0x0000000706127c20 */ /* 0x000fe20008400000 */
[----:B------:R-:W-:Y:S01]  /*0d30*/  FMUL R19, R7, UR7 ;  /* 0x0000000707137c20 */ /* 0x000fe20008400000 */
[----:B------:R-:W-:Y:S01]  /*0d40*/  FMUL R22, R8, UR7 ;  /* 0x0000000708167c20 */ /* 0x000fe20008400000 */
[----:B------:R-:W-:Y:S01]  /*0d50*/  FMUL R21, R10, UR7 ;  /* 0x000000070a157c20 */ /* 0x000fe20008400000 */
[----:B------:R-:W-:Y:S01]  /*0d60*/  USHF.L.U32 UR6, UR4, 0x1, URZ ;  /* 0x0000000104067899 */ /* 0x000fe200080006ff */
[----:B------:R-:W-:Y:S01]  /*0d70*/  FMNMX3 R14, R14, R15, R18, !PT ;  /* 0x0000000f0e0e7276 */ /* 0x000fe20007800012 */
[----:B------:R-:W-:Y:S01]  /*0d80*/  FMUL R18, R9, UR7 ;  /* 0x0000000709127c20 */ /* 0x000fe20008400000 */
[----:B------:R-:W-:-:S02]  /*0d90*/  UIMAD.WIDE UR4, UR4, 0x2, URZ ;  /* 0x00000002040478a5 */ /* 0x000fc4000f8e02ff */
[----:B------:R-:W-:Y:S01]  /*0da0*/  FMNMX3 R22, R14, R19, R22, !PT ;  /* 0x000000130e167276 */ /* 0x000fe20007800016 */
[----:B------:R-:W-:Y:S01]  /*0db0*/  FMUL R19, R11, UR7 ;  /* 0x000000070b137c20 */ /* 0x000fe20008400000 */
[----:B------:R-:W0:Y:S02]  /*0dc0*/  LDC.64 R14, c[0x0][0x390] ;  /* 0x0000e400ff0e7b82 */ /* 0x000e240000000a00 */
[----:B------:R-:W-:Y:S02]  /*0dd0*/  FMNMX3 R18, R22, R18, R21, !PT ;  /* 0x0000001216127276 */ /* 0x000fe40007800015 */
[C---:B------:R-:W-:Y:S02]  /*0de0*/  LOP3.LUT R22, R0.reuse, 0x60, RZ, 0xc0, !PT ;  /* 0x0000006000167812 */ /* 0x040fe400078ec0ff */
[----:B------:R-:W-:Y:S02]  /*0df0*/  FMNMX R23, R19, R18, !PT ;  /* 0x0000001213177209 */ /* 0x000fe40007800000 */
[C---:B------:R-:W-:Y:S01]  /*0e00*/  LOP3.LUT R19, R0.reuse, 0x1f, RZ, 0xc0, !PT ;  /* 0x0000001f00137812 */ /* 0x040fe200078ec0ff */
[----:B------:R-:W-:Y:S01]  /*0e10*/  IMAD R22, R13, 0x2, R22 ;  /* 0x000000020d167824 */ /* 0x000fe200078e0216 */
[----:B------:R-:W-:Y:S01]  /*0e20*/  LOP3.LUT R21, R0, 0xff, RZ, 0xc0, !PT ;  /* 0x000000ff00157812 */ /* 0x000fe200078ec0ff */
[----:B------:R-:W2:Y:S01]  /*0e30*/  SHFL.BFLY PT, R26, R23, 0x10, 0x1f ;  /* 0x0e001f00171a7f89 */ /* 0x000ea200000e0000 */
[C---:B------:R-:W-:Y:S01]  /*0e40*/  ISETP.GE.U32.AND P5, PT, R19.reuse, 0x10, PT ;  /* 0x000000101300780c */ /* 0x040fe20003fa6070 */
[----:B------:R-:W-:Y:S01]  /*0e50*/  IMAD R18, R19, UR19, RZ ;  /* 0x0000001313127c24 */ /* 0x000fe2000f8e02ff */
[----:B------:R-:W-:-:S03]  /*0e60*/  LEA.HI R13, R21, R22, RZ, 0x19 ;  /* 0x00000016150d7211 */ /* 0x000fc600078fc8ff */
[C---:B------:R-:W-:Y:S01]  /*0e70*/  IMAD.SHL.U32 R19, R18.reuse, 0x2, RZ ;  /* 0x0000000212137824 */ /* 0x040fe200078e00ff */
[----:B------:R-:W-:Y:S01]  /*0e80*/  LEA R13, R13, UR13, 0x2 ;  /* 0x0000000d0d0d7c11 */ /* 0x000fe2000f8e10ff */
[----:B------:R-:W-:-:S03]  /*0e90*/  IMAD.HI R24, R18, 0x2, RZ ;  /* 0x0000000212187827 */ /* 0x000fc600078e02ff */
[----:B0-----:R-:W-:Y:S02]  /*0ea0*/  IADD3 R18, P0, P6, R19, UR6, R14 ;  /* 0x0000000613127c10 */ /* 0x001fe4000fe1e00e */
[C---:B------:R-:W-:Y:S02]  /*0eb0*/  LEA R14, R21.reuse, UR13, 0x2 ;  /* 0x0000000d150e7c11 */ /* 0x040fe4000f8e10ff */
[----:B------:R-:W-:Y:S02]  /*0ec0*/  IADD3.X R15, PT, PT, R24, UR5, R15, P0, P6 ;  /* 0x00000005180f7c10 */ /* 0x000fe400087ec40f */
[----:B------:R-:W-:Y:S02]  /*0ed0*/  ISETP.GE.U32.AND P6, PT, R21, 0x80, PT ;  /* 0x000000801500780c */ /* 0x000fe40003fc6070 */
[----:B------:R-:W-:Y:S02]  /*0ee0*/  SHF.R.U32.HI R19, RZ, 0x5, R0 ;  /* 0x00000005ff137819 */ /* 0x000fe40000011600 */
[----:B--2---:R-:W-:-:S02]  /*0ef0*/  FMNMX R24, R23, R26, !PT ;  /* 0x0000001a17187209 */ /* 0x004fc40007800000 */
[----:B------:R-:W-:-:S03]  /*0f00*/  SGXT.U32 R19, R19, 0x3 ;  /* 0x000000031313781a */ /* 0x000fc60000000000 */
[----:B---3--:R-:W-:Y:S02]  /*0f10*/  @!P5 STS [R13+0x800], R24 ;  /* 0x000800180d00d388 */ /* 0x008fe40000000800 */
[----:B-1----:R-:W-:Y:S01]  /*0f20*/  IMAD R19, R19, R32, RZ ;  /* 0x0000002013137224 */ /* 0x002fe200078e02ff */
[----:B------:R-:W-:Y:S03]  /*0f30*/  BAR.SYNC.DEFER_BLOCKING 0x0 ;  /* 0x0000000000007b1d */ /* 0x000fe60000010000 */
[----:B------:R-:W-:Y:S01]  /*0f40*/  IMAD R23, R32, 0x8, R19 ;  /* 0x0000000820177824 */ /* 0x000fe200078e0213 */
[----:B------:R-:W-:-:S04]  /*0f50*/  LEA R26, P0, R19, R18, 0x1 ;  /* 0x00000012131a7211 */ /* 0x000fc800078008ff */
[----:B------:R-:W-:Y:S02]  /*0f60*/  LEA.HI.X.SX32 R27, R19, R15, 0x1, P0 ;  /* 0x0000000f131b7211 */ /* 0x000fe400000f0eff */
[----:B------:R-:W-:-:S04]  /*0f70*/  LEA R18, P0, R23, R18, 0x1 ;  /* 0x0000001217127211 */ /* 0x000fc800078008ff */
[----:B------:R-:W-:Y:S02]  /*0f80*/  LEA.HI.X.SX32 R19, R23, R15, 0x1, P0 ;  /* 0x0000000f17137211 */ /* 0x000fe400000f0eff */
[----:B------:R-:W-:Y:S02]  /*0f90*/  LOP3.LUT P0, RZ, R0, 0x1, RZ, 0xc0, !PT ;  /* 0x0000000100ff7812 */ /* 0x000fe4000780c0ff */
[----:B------:R-:W-:Y:S02]  /*0fa0*/  LEA R15, R22, UR13, 0x2 ;  /* 0x0000000d160f7c11 */ /* 0x000fe4000f8e10ff */
[----:B------:R-:W-:Y:S01]  /*0fb0*/  ISETP.LT.U32.AND P0, PT, R21, 0x80, !P0 ;  /* 0x000000801500780c */ /* 0x000fe20004701070 */
[----:B------:R-:W0:Y:S04]  /*0fc0*/  @!P6 LDS R16, [R14+0x800] ;  /* 0x000800000e10e984 */ /* 0x000e280000000800 */
[----:B0-----:R-:W0:Y:S02]  /*0fd0*/  SHFL.BFLY PT, R25, R16, 0x1, 0x1f ;  /* 0x0c201f0010197f89 */ /* 0x001e2400000e0000 */
[----:B0-----:R-:W-:-:S06]  /*0fe0*/  FMNMX R25, R16, R25, !PT ;  /* 0x0000001910197209 */ /* 0x001fcc0007800000 */
[----:B------:R-:W-:Y:S01]  /*0ff0*/  @P0 STS [R14+0x800], R25 ;  /* 0x000800190e000388 */ /* 0x000fe20000000800 */
[----:B------:R-:W-:Y:S06]  /*1000*/  BAR.SYNC.DEFER_BLOCKING 0x0 ;  /* 0x0000000000007b1d */ /* 0x000fec0000010000 */
[----:B------:R-:W0:Y:S02]  /*1010*/  LDS R16, [R15+0x800] ;  /* 0x000800000f107984 */ /* 0x000e240000000800 */
[----:B0-----:R-:W-:-:S05]  /*1020*/  FMNMX R16, R16, -INF , !PT ;  /* 0xff80000010107809 */ /* 0x001fca0007800000 */
[--C-:B------:R-:W-:Y:S01]  /*1030*/  FFMA R4, R4, UR7, -R16.reuse ;  /* 0x0000000704047c23 */ /* 0x100fe20008000810 */
[--C-:B------:R-:W-:Y:S01]  /*1040*/  FFMA R5, R5, UR7, -R16.reuse ;  /* 0x0000000705057c23 */ /* 0x100fe20008000810 */
[--C-:B------:R-:W-:Y:S01]  /*1050*/  FFMA R6, R6, UR7, -R16.reuse ;  /* 0x0000000706067c23 */ /* 0x100fe20008000810 */
[--C-:B------:R-:W-:Y:S01]  /*1060*/  FFMA R7, R7, UR7, -R16.reuse ;  /* 0x0000000707077c23 */ /* 0x100fe20008000810 */
[----:B------:R-:W-:Y:S01]  /*1070*/  FMUL R4, R4, 1.4426950216293334961 ;  /* 0x3fb8aa3b04047820 */ /* 0x000fe20000400000 */
[----:B------:R-:W-:Y:S01]  /*1080*/  FMUL R5, R5, 1.4426950216293334961 ;  /* 0x3fb8aa3b05057820 */ /* 0x000fe20000400000 */
[----:B------:R-:W-:Y:S01]  /*1090*/  FMUL R6, R6, 1.4426950216293334961 ;  /* 0x3fb8aa3b06067820 */ /* 0x000fe20000400000 */
[--C-:B------:R-:W-:Y:S01]  /*10a0*/  FFMA R8, R8, UR7, -R16.reuse ;  /* 0x0000000708087c23 */ /* 0x100fe20008000810 */
[----:B------:R-:W-:Y:S02]  /*10b0*/  FMUL R7, R7, 1.4426950216293334961 ;  /* 0x3fb8aa3b07077820 */ /* 0x000fe40000400000 */
[----:B------:R-:W-:Y:S01]  /*10c0*/  MUFU.EX2 R4, R4 ;  /* 0x0000000400047308 */ /* 0x000fe20000000800 */
[----:B------:R-:W-:Y:S01]  /*10d0*/  FMUL R21, R8, 1.4426950216293334961 ;  /* 0x3fb8aa3b08157820 */ /* 0x000fe20000400000 */
[----:B------:R-:W-:-:S04]  /*10e0*/  FFMA R8, R9, UR7, -R16 ;  /* 0x0000000709087c23 */ /* 0x000fc80008000810 */
[----:B------:R-:W-:Y:S01]  /*10f0*/  FMUL R23, R8, 1.4426950216293334961 ;  /* 0x3fb8aa3b08177820 */ /* 0x000fe20000400000 */
[--C-:B------:R-:W-:Y:S01]  /*1100*/  FFMA R8, R10, UR7, -R16.reuse ;  /* 0x000000070a087c23 */ /* 0x100fe20008000810 */
[----:B------:R-:W0:Y:S03]  /*1110*/  MUFU.EX2 R5, R5 ;  /* 0x0000000500057308 */ /* 0x000e260000000800 */
[----:B------:R-:W-:Y:S01]  /*1120*/  FMUL R24, R8, 1.4426950216293334961 ;  /* 0x3fb8aa3b08187820 */ /* 0x000fe20000400000 */
[----:B------:R-:W-:-:S04]  /*1130*/  FFMA R8, R11, UR7, -R16 ;  /* 0x000000070b087c23 */ /* 0x000fc80008000810 */
[----:B------:R-:W1:Y:S01]  /*1140*/  MUFU.EX2 R6, R6 ;  /* 0x0000000600067308 */ /* 0x000e620000000800 */
[----:B------:R-:W-:-:S07]  /*1150*/  FMUL R8, R8, 1.4426950216293334961 ;  /* 0x3fb8aa3b08087820 */ /* 0x000fce0000400000 */
[----:B------:R-:W2:Y:S01]  /*1160*/  MUFU.EX2 R7, R7 ;  /* 0x0000000700077308 */ /* 0x000ea20000000800 */
[----:B0-----:R-:W-:-:S07]  /*1170*/  FADD R25, R4, R5 ;  /* 0x0000000504197221 */ /* 0x001fce0000000000 */
[----:B------:R-:W0:Y:S01]  /*1180*/  MUFU.EX2 R9, R21 ;  /* 0x0000001500097308 */ /* 0x000e220000000800 */
[----:B-1----:R-:W-:-:S07]  /*1190*/  FADD R32, R6, R25 ;  /* 0x0000001906207221 */ /* 0x002fce0000000000 */
[----:B------:R-:W1:Y:S01]  /*11a0*/  MUFU.EX2 R10, R23 ;  /* 0x00000017000a7308 */ /* 0x000e620000000800 */
[----:B--2---:R-:W-:-:S07]  /*11b0*/  FADD R32, R7, R32 ;  /* 0x0000002007207221 */ /* 0x004fce0000000000 */
[----:B------:R2:W3:Y:S01]  /*11c0*/  MUFU.EX2 R11, R24 ;  /* 0x00000018000b7308 */ /* 0x0004e20000000800 */
[----:B0-----:R-:W-:-:S07]  /*11d0*/  FADD R21, R9, R32 ;  /* 0x0000002009157221 */ /* 0x001fce0000000000 */
[----:B------:R-:W0:Y:S01]  /*11e0*/  MUFU.EX2 R22, R8 ;  /* 0x0000000800167308 */ /* 0x000e220000000800 */
[----:B-1----:R-:W-:Y:S01]  /*11f0*/  FADD R32, R10, R21 ;  /* 0x000000150a207221 */ /* 0x002fe20000000000 */
[----:B------:R-:W-:Y:S01]  /*1200*/  BAR.SYNC.DEFER_BLOCKING 0x0 ;  /* 0x0000000000007b1d */ /* 0x000fe20000010000 */
[----:B--2---:R-:W-:Y:S02]  /*1210*/  PRMT R24, RZ, 0x7610, R24 ;  /* 0x00007610ff187816 */ /* 0x004fe40000000018 */
[----:B---3--:R-:W-:-:S04]  /*1220*/  FADD R21, R11, R32 ;  /* 0x000000200b157221 */ /* 0x008fc80000000000 */
[----:B0-----:R-:W-:-:S05]  /*1230*/  FADD R21, R22, R21 ;  /* 0x0000001516157221 */ /* 0x001fca0000000000 */
[----:B------:R-:W0:Y:S02]  /*1240*/  SHFL.BFLY PT, R32, R21, 0x10, 0x1f ;  /* 0x0e001f0015207f89 */ /* 0x000e2400000e0000 */
[----:B0-----:R-:W-:-:S05]  /*1250*/  FADD R32, R21, R32 ;  /* 0x0000002015207221 */ /* 0x001fca0000000000 */
[----:B------:R-:W-:Y:S01]  /*1260*/  @!P5 STS [R13+0x800], R32 ;  /* 0x000800200d00d388 */ /* 0x000fe20000000800 */
[----:B------:R-:W-:Y:S06]  /*1270*/  BAR.SYNC.DEFER_BLOCKING 0x0 ;  /* 0x0000000000007b1d */ /* 0x000fec0000010000 */
[----:B------:R-:W0:Y:S04]  /*1280*/  @!P6 LDS R20, [R14+0x800] ;  /* 0x000800000e14e984 */ /* 0x000e280000000800 */
[----:B0-----:R-:W0:Y:S02]  /*1290*/  SHFL.BFLY PT, R23, R20, 0x1, 0x1f ;  /* 0x0c201f0014177f89 */ /* 0x001e2400000e0000 */
[----:B0-----:R-:W-:-:S05]  /*12a0*/  FADD R23, R20, R23 ;  /* 0x0000001714177221 */ /* 0x001fca0000000000 */
[----:B------:R0:W-:Y:S01]  /*12b0*/  @P0 STS [R14+0x800], R23 ;  /* 0x000800170e000388 */ /* 0x0001e20000000800 */
[----:B------:R-:W-:Y:S06]  /*12c0*/  BAR.SYNC.DEFER_BLOCKING 0x0 ;  /* 0x0000000000007b1d */ /* 0x000fec0000010000 */
[----:B------:R-:W2:Y:S04]  /*12d0*/  @P3 LDG.E.U16 R24, desc[UR26][R26.64] ;  /* 0x0000001a1a183981 */ /* 0x000ea8000c1e1500 */
[----:B------:R-:W3:Y:S01]  /*12e0*/  @P3 LDG.E.U16 R34, desc[UR26][R18.64] ;  /* 0x0000001a12223981 */ /* 0x000ee2000c1e1500 */
[----:B------:R-:W-:Y:S01]  /*12f0*/  FADD R20, -R16, -INF ;  /* 0xff80000010147421 */ /* 0x000fe20000000100 */
[----:B------:R-:W-:Y:S01]  /*1300*/  UIADD3 UR17, UPT, UPT, UR17, -0x20, URZ ;  /* 0xffffffe011117890 */ /* 0x000fe2000fffe0ff */
[----:B------:R-:W-:Y:S01]  /*1310*/  F2FP.F16.F32.PACK_AB R4, R5, R4 ;  /* 0x000000040504723e */ /* 0x000fe200000000ff */
[----:B------:R0:W1:Y:S01]  /*1320*/  LDS R8, [R15+0x800] ;  /* 0x000800000f087984 */ /* 0x0000620000000800 */
[----:B------:R-:W-:Y:S01]  /*1330*/  F2FP.F16.F32.PACK_AB R5, R7, R6 ;  /* 0x000000060705723e */ /* 0x000fe200000000ff */
[----:B------:R-:W-:Y:S01]  /*1340*/  FMUL R20, R20, 1.4426950216293334961 ;  /* 0x3fb8aa3b14147820 */ /* 0x000fe20000400000 */
[----:B------:R-:W-:Y:S01]  /*1350*/  F2FP.F16.F32.PACK_AB R6, R10, R9 ;  /* 0x000000090a06723e */ /* 0x000fe200000000ff */
[----:B------:R-:W-:Y:S01]  /*1360*/  BAR.SYNC.DEFER_BLOCKING 0x0 ;  /* 0x0000000000007b1d */ /* 0x000fe20000010000 */
[----:B------:R-:W-:-:S05]  /*1370*/  F2FP.F16.F32.PACK_AB R7, R22, R11 ;  /* 0x0000000b1607723e */ /* 0x000fca00000000ff */
[----:B--2---:R0:W-:Y:S04]  /*1380*/  STS.U16 [R3+UR13+0x800], R24 ;  /* 0x0008001803007988 */ /* 0x0041e8000800040d */
[----:B---3--:R0:W-:Y:S01]  /*1390*/  STS.U16 [R3+UR13+0xa00], R34 ;  /* 0x000a002203007988 */ /* 0x0081e2000800040d */
[----:B-1----:R-:W-:Y:S05]  /*13a0*/  @!P3 BRA `(.L_x_9) ;  /* 0x000000000008b947 */ /* 0x002fea0003800000 */
[----:B------:R1:W-:Y:S01]  /*13b0*/  STTM.16dp32bit_t0_t15.x4 tmem[UR14+0x10], R4 ;  /* 0x00001004000079ed */ /* 0x0003e2000890000e */
[----:B------:R1:W-:Y:S02]  /*13c0*/  STTM.16dp32bit_t16_t31.x4 tmem[UR14+0x14], R4 ;  /* 0x00001404000079ed */ /* 0x0003e4000892000e */
.L_x_9:
[----:B------:R-:W2:Y:S02]  /*13d0*/  FENCE.VIEW.ASYNC.T ;  /* 0x00000000000073c6 */ /* 0x000ea40000000200 */
[----:B--2---:R-:W-:Y:S06]  /*13e0*/  BAR.SYNC.DEFER_BLOCKING 0x0 ;  /* 0x0000000000007b1d */ /* 0x004fec0000010000 */
[----:B------:R2:W3:Y:S01]  /*13f0*/  MUFU.EX2 R9, R20 ;  /* 0x0000001400097308 */ /* 0x0004e20000000800 */
[----:B-1----:R-:W1:Y:S01]  /*1400*/  LDTM.16dp32bit_t0_t15.x4 R4, tmem[UR14] ;  /* 0x0000000e000479ee */ /* 0x002e620008900000 */
[----:B------:R-:W4:Y:S01]  /*1410*/  LDTM.16dp32bit_t16_t31.x4 R4, tmem[UR14+0x4] ;  /* 0x0000040e000479ee */ /* 0x000f220008920000 */
[----:B------:R-:W-:Y:S01]  /*1420*/  NOP ;  /* 0x0000000000007918 */ /* 0x000fe20000000000 */
[----:B------:R-:W-:Y:S05]  /*1430*/  @!P3 BRA `(.L_x_10) ;  /* 0x000000000018b947 */ /* 0x000fea0003800000 */
[C---:B-1-34-:R-:W-:Y:S01]  /*1440*/  FMUL R4, R9.reuse, R4 ;  /* 0x0000000409047220 */ /* 0x05afe20000400000 */
[C---:B------:R-:W-:Y:S01]  /*1450*/  FMUL R5, R9.reuse, R5 ;  /* 0x0000000509057220 */ /* 0x040fe20000400000 */
[C---:B------:R-:W-:Y:S01]  /*1460*/  FMUL R6, R9.reuse, R6 ;  /* 0x0000000609067220 */ /* 0x040fe20000400000 */
[----:B------:R-:W-:-:S04]  /*1470*/  FMUL R7, R9, R7 ;  /* 0x0000000709077220 */ /* 0x000fc80000400000 */
[----:B------:R1:W-:Y:S01]  /*1480*/  STTM.16dp32bit_t0_t15.x4 tmem[UR14], R4 ;  /* 0x00000004000079ed */ /* 0x0003e2000890000e */
[----:B------:R1:W-:Y:S02]  /*1490*/  STTM.16dp32bit_t16_t31.x4 tmem[UR14+0x4], R4 ;  /* 0x00000404000079ed */ /* 0x0003e4000892000e */
.L_x_10:
[----:B----4-:R-:W4:Y:S02]  /*14a0*/  FENCE.VIEW.ASYNC.T ;  /* 0x00000000000073c6 */ /* 0x010f240000000200 */
[----:B----4-:R-:W-:Y:S01]  /*14b0*/  BAR.SYNC.DEFER_BLOCKING 0x0 ;  /* 0x0000000000007b1d */ /* 0x010fe20000010000 */
[----:B------:R-:W-:Y:S01]  /*14c0*/  UISETP.GE.AND UP1, UPT, UR17, 0x1, UPT ;  /* 0x000000011100788c */ /* 0x000fe2000bf26270 */
[----:B---3--:R-:W-:Y:S01]  /*14d0*/  FADD R8, R9, R8 ;  /* 0x0000000809087221 */ /* 0x008fe20000000000 */
[----:B------:R-:W-:-:S03]  /*14e0*/  UIADD3 UR18, UPT, UPT, UR12, 0x10, URZ ;  /* 0x000000100c127890 */ /* 0x000fc6000fffe0ff */
[----:B------:R3:W-:Y:S06]  /*14f0*/  MEMBAR.ALL.CTA ;  /* 0x0000000000007992 */ /* 0x0007ec0000008000 */
[----:B---3--:R-:W3:Y:S02]  /*1500*/  FENCE.VIEW.ASYNC.S ;  /* 0x00000000000073c6 */ /* 0x008ee40000000000 */
[----:B---3--:R-:W-:Y:S06]  /*1510*/  BAR.SYNC.DEFER_BLOCKING 0x0 ;  /* 0x0000000000007b1d */ /* 0x008fec0000010000 */
[----:B------:R-:W-:Y:S05]  /*1520*/  @!P4 BRA `(.L_x_11) ;  /* 0x000000000050c947 */ /* 0x000fea0003800000 */
[----:B------:R-:W-:Y:S01]  /*1530*/  UIADD3 UR4, UPT, UPT, UR13, 0x800, URZ ;  /* 0x000008000d047890 */ /* 0x000fe2000fffe0ff */
[----:B------:R-:W-:Y:S01]  /*1540*/  UMOV UR10, 0xfffffffe ;  /* 0xfffffffe000a7882 */ /* 0x000fe20000000000 */
[----:B------:R-:W-:Y:S02]  /*1550*/  UMOV UR11, 0x7fffbfdf ;  /* 0x7fffbfdf000b7882 */ /* 0x000fe40000000000 */
[----:B------:R-:W-:Y:S01]  /*1560*/  USHF.R.U32.HI UR4, URZ, 0x4, UR4 ;  /* 0x00000004ff047899 */ /* 0x000fe20008011604 */
[----:B------:R-:W-:Y:S01]  /*1570*/  UMOV UR7, URZ ;  /* 0x000000ff00077c82 */ /* 0x000fe20008000000 */
[----:B------:R-:W-:Y:S02]  /*1580*/  UIADD3 UR20, UPT, UPT, UR12, 0x18, URZ ;  /* 0x000000180c147890 */ /* 0x000fe4000fffe0ff */
[----:B------:R-:W-:Y:S01]  /*1590*/  USGXT.U32 UR6, UR4, 0xe ;  /* 0x0000000e0406789a */ /* 0x000fe20008000000 */
[----:B------:R-:W-:Y:S01]  /*15a0*/  UMOV UR24, 0x0 ;  /* 0x0000000000187882 */ /* 0x000fe20000000000 */
[----:B------:R-:W-:-:S02]  /*15b0*/  UMOV UR25, 0x4040010 ;  /* 0x0404001000197882 */ /* 0x000fc40000000000 */
[----:B------:R-:W-:Y:S01]  /*15c0*/  UIADD3.64 UR10, UPT, UPT, UR6, -UR10, URZ ;  /* 0x8000000a060a7297 */ /* 0x000fe2000fffe0ff */
[----:B------:R-:W-:Y:S01]  /*15d0*/  UMOV UR4, UR15 ;  /* 0x0000000f00047c82 */ /* 0x000fe20008000000 */
[----:B------:R-:W-:Y:S01]  /*15e0*/  UMOV UR5, URZ ;  /* 0x000000ff00057c82 */ /* 0x000fe20008000000 */
[----:B------:R-:W-:Y:S01]  /*15f0*/  UMOV UR7, 0x80004020 ;  /* 0x8000402000077882 */ /* 0x000fe20000000000 */
[----:B------:R-:W-:Y:S01]  /*1600*/  UMOV UR28, 0x0 ;  /* 0x00000000001c7882 */ /* 0x000fe20000000000 */
[----:B------:R-:W-:Y:S01]  /*1610*/  UMOV UR29, 0x4040010 ;  /* 0x04040010001d7882 */ /* 0x000fe20000000000 */
[----:B------:R-:W-:Y:S01]  /*1620*/  UMOV UR4, UR4 ;  /* 0x0000000400047c82 */ /* 0x000fe20008000000 */
[----:B------:R3:W-:Y:S02]  /*1630*/  UTCHMMA tmem[UR18], gdesc[UR6], tmem[UR12], tmem[UR24], idesc[UR25], UPT ;  /* 0x00ff1806120079ea */ /* 0x0007e4000b80000c */
[----:B------:R3:W-:Y:S01]  /*1640*/  UTCHMMA tmem[UR20], gdesc[UR10], tmem[UR12], tmem[UR28], idesc[UR29], UPT ;  /* 0x00ff1c0a140079ea */ /* 0x0007e2000b80000c */
[----:B------:R3:W-:Y:S01]  /*1650*/  UTCBAR [UR4], URZ ;  /* 0x000000ff040073e9 */ /* 0x0007e200080000ff */
[----:B------:R-:W-:Y:S01]  /*1660*/  NOP ;  /* 0x0000000000007918 */ /* 0x000fe20000000000 */
.L_x_11:
[----:B------:R-:W-:Y:S01]  /*1670*/  FSEL R16, R16, -INF , P3 ;  /* 0xff80000010107808 */ /* 0x000fe20001800000 */
[----:B---3--:R-:W-:Y:S01]  /*1680*/  UMOV UR6, URZ ;  /* 0x000000ff00067c82 */ /* 0x008fe20008000000 */
[----:B--2---:R-:W-:Y:S01]  /*1690*/  FSEL R20, R8, 1, P3 ;  /* 0x3f80000008147808 */ /* 0x004fe20001800000 */
[----:B------:R-:W-:Y:S06]  /*16a0*/  BRA.U !UP1, `(.L_x_12) ;  /* 0x0000000909f07547 */ /* 0x000fec000b800000 */
[----:B------:R-:W-:Y:S01]  /*16b0*/  UIADD3 UR4, UPT, UPT, UR13, 0x1000, URZ ;  /* 0x000010000d047890 */ /* 0x000fe2000fffe0ff */
[----:B------:R-:W-:Y:S01]  /*16c0*/  IMAD.SHL.U32 R17, R17, 0x20, RZ ;  /* 0x0000002011117824 */ /* 0x000fe200078e00ff */
[----:B------:R-:W-:Y:S01]  /*16d0*/  USHF.L.U32 UR28, UR19, 0x5, URZ ;  /* 0x00000005131c7899 */ /* 0x000fe200080006ff */
[----:B------:R-:W-:Y:S01]  /*16e0*/  MOV R25, R16 ;  /* 0x0000001000197202 */ /* 0x000fe20000000f00 */
[----:B------:R-:W-:Y:S01]  /*16f0*/  USHF.R.U32.HI UR4, URZ, 0x4, UR4 ;  /* 0x00000004ff047899 */ /* 0x000fe20008011604 */
[----:B------:R-:W-:Y:S01]  /*1700*/  IMAD.MOV.U32 R32, RZ, RZ, RZ ;  /* 0x000000ffff207224 */ /* 0x000fe200078e00ff */
[----:B------:R-:W-:Y:S01]  /*1710*/  USHF.R.U32.HI UR31, URZ, 0x4, UR13 ;  /* 0x00000004ff1f7899 */ /* 0x000fe2000801160d */
[----:B------:R-:W-:Y:S01]  /*1720*/  IMAD.MOV.U32 R22, RZ, RZ, R17 ;  /* 0x000000ffff167224 */ /* 0x000fe200078e0011 */
[----:B------:R-:W-:Y:S01]  /*1730*/  USHF.R.U32.HI UR19, URZ, 0x4, UR8 ;  /* 0x00000004ff137899 */ /* 0x000fe20008011608 */
[----:B------:R-:W-:Y:S01]  /*1740*/  IMAD.U32 R21, RZ, RZ, UR28 ;  /* 0x0000001cff157e24 */ /* 0x000fe2000f8e00ff */
[----:B------:R-:W-:Y:S01]  /*1750*/  USGXT.U32 UR4, UR4, 0xe ;  /* 0x0000000e0404789a */ /* 0x000fe20008000000 */
[----:B------:R-:W-:Y:S01]  /*1760*/  UMOV UR20, 0xfffffffe ;  /* 0xfffffffe00147882 */ /* 0x000fe20000000000 */
[----:B------:R-:W-:Y:S01]  /*1770*/  UMOV UR21, 0x7fffbfdf ;  /* 0x7fffbfdf00157882 */ /* 0x000fe20000000000 */
[----:B------:R-:W-:Y:S01]  /*1780*/  UMOV UR5, URZ ;  /* 0x000000ff00057c82 */ /* 0x000fe20008000000 */
[----:B------:R-:W-:Y:S01]  /*1790*/  UISETP.NE.U32.AND UP1, UPT, UR22, URZ, UPT ;  /* 0x000000ff1600728c */ /* 0x000fe2000bf25070 */
[----:B------:R-:W2:Y:S01]  /*17a0*/  LDCU UR34, c[0x0][0x3a8] ;  /* 0x00007500ff2277ac */ /* 0x000ea20008000800 */
[----:B------:R-:W-:-:S02]  /*17b0*/  USGXT.U32 UR31, UR31, 0xe ;  /* 0x0000000e1f1f789a */ /* 0x000fc40008000000 */
[----:B------:R-:W-:Y:S02]  /*17c0*/  USGXT.U32 UR19, UR19, 0xe ;  /* 0x0000000e1313789a */ /* 0x000fe40008000000 */
[----:B------:R-:W-:Y:S01]  /*17d0*/  UIADD3.64 UR20, UPT, UPT, UR4, -UR20, URZ ;  /* 0x8000001404147297 */ /* 0x000fe2000fffe0ff */
[----:B------:R-:W-:Y:S01]  /*17e0*/  UMOV UR29, 0x1 ;  /* 0x00000001001d7882 */ /* 0x000fe20000000000 */
[----:B------:R-:W-:Y:S01]  /*17f0*/  UMOV UR7, URZ ;  /* 0x000000ff00077c82 */ /* 0x000fe20008000000 */
[----:B------:R-:W-:-:S09]  /*1800*/  UMOV UR8, URZ ;  /* 0x000000ff00087c82 */ /* 0x000fd20008000000 */
.L_x_17:
[----:B-1----:R-:W-:-:S04]  /*1810*/  IMAD.WIDE R6, R22, 0x2, R30 ;  /* 0x0000000216067825 */ /* 0x002fc800078e021e */
[----:B------:R-:W-:Y:S02]  /*1820*/  IMAD.WIDE R4, R22, 0x2, R28 ;  /* 0x0000000216047825 */ /* 0x000fe400078e021c */
[----:B------:R-:W3:Y:S04]  /*1830*/  LDG.E.U16 R7, desc[UR26][R6.64] ;  /* 0x0000001a06077981 */ /* 0x000ee8000c1e1500 */
[----:B------:R-:W4:Y:S01]  /*1840*/  LDG.E.U16 R5, desc[UR26][R4.64] ;  /* 0x0000001a04057981 */ /* 0x000f22000c1e1500 */
[----:B------:R-:W-:Y:S01]  /*1850*/  UMOV UR10, 0x1 ;  /* 0x00000001000a7882 */ /* 0x000fe20000000000 */
[----:B------:R-:W-:Y:S01]  /*1860*/  VOTEU.ALL UP2, P2 ;  /* 0x0000000000ff7886 */ /* 0x000fe20001040000 */
[----:B------:R-:W-:-:S04]  /*1870*/  @!UP0 UIADD3 UR10, UPT, UPT, -UR10, 0x100000, URZ ;  /* 0x001000000a0a8890 */ /* 0x000fc8000fffe1ff */
[----:B------:R-:W-:Y:S02]  /*1880*/  @!UP0 USHF.L.U32 UR11, UR10, 0xb, URZ ;  /* 0x0000000b0a0b8899 */ /* 0x000fe400080006ff */
[----:B------:R-:W-:Y:S01]  /*1890*/  @!UP0 USHF.L.U32 UR10, UR10, 0x1, URZ ;  /* 0x000000010a0a8899 */ /* 0x000fe200080006ff */
[----:B---3--:R1:W-:Y:S04]  /*18a0*/  STS.U16 [R12+UR13+0xc00], R7 ;  /* 0x000c00070c007988 */ /* 0x0083e8000800040d */
[----:B----4-:R1:W-:Y:S01]  /*18b0*/  STS.U16 [R12+UR13+0xe00], R5 ;  /* 0x000e00050c007988 */ /* 0x0103e2000800040d */
[----:B------:R3:W-:Y:S06]  /*18c0*/  MEMBAR.ALL.CTA ;  /* 0x0000000000007992 */ /* 0x0007ec0000008000 */
[----:B---3--:R-:W-:Y:S04]  /*18d0*/  FENCE.VIEW.ASYNC.S ;  /* 0x00000000000073c6 */ /* 0x008fe80000000000 */
[----:B------:R-:W3:Y:S02]  /*18e0*/  FENCE.VIEW.ASYNC.S ;  /* 0x00000000000073c6 */ /* 0x000ee40000000000 */
[----:B---3--:R1:W3:Y:S02]  /*18f0*/  @!UP2 SYNCS.EXCH.64 URZ, [UR13+0x1410], UR10 ;  /* 0x0014100a0dffa5b2 */ /* 0x0082e40008000100 */
[----:B---3--:R-:W-:Y:S06]  /*1900*/  BAR.SYNC.DEFER_BLOCKING 0x0 ;  /* 0x0000000000007b1d */ /* 0x008fec0000010000 */
[----:B-1----:R-:W-:Y:S05]  /*1910*/  BRA.U UP1, `(.L_x_13) ;  /* 0x0000000101307547 */ /* 0x002fea000b800000 */
[----:B------:R-:W-:Y:S01]  /*1920*/  UIADD3 UR10, UPT, UPT, UR13, 0x1410, URZ ;  /* 0x000014100d0a7890 */ /* 0x000fe2000fffe0ff */
[----:B------:R-:W-:Y:S01]  /*1930*/  UMOV UR11, URZ ;  /* 0x000000ff000b7c82 */ /* 0x000fe20008000000 */
[----:B------:R-:W-:Y:S01]  /*1940*/  UMOV UR24, UR31 ;  /* 0x0000001f00187c82 */ /* 0x000fe20008000000 */
[----:B------:R-:W-:Y:S01]  /*1950*/  UMOV UR25, 0x40004040 ;  /* 0x4000404000197882 */ /* 0x000fe20000000000 */
[----:B------:R-:W-:Y:S01]  /*1960*/  UMOV UR22, UR19 ;  /* 0x0000001300167c82 */ /* 0x000fe20008000000 */
[----:B------:R-:W-:Y:S01]  /*1970*/  UMOV UR23, 0xc0004010 ;  /* 0xc000401000177882 */ /* 0x000fe20000000000 */
[----:B------:R-:W-:Y:S01]  /*1980*/  UMOV UR32, 0x0 ;  /* 0x0000000000207882 */ /* 0x000fe20000000000 */
[----:B------:R-:W-:Y:S01]  /*1990*/  UMOV UR33, 0x4088010 ;  /* 0x0408801000217882 */ /* 0x000fe20000000000 */
[----:B------:R-:W-:Y:S01]  /*19a0*/  UMOV UR10, UR10 ;  /* 0x0000000a000a7c82 */ /* 0x000fe20008000000 */
[----:B------:R1:W-:Y:S01]  /*19b0*/  UTCHMMA gdesc[UR24], gdesc[UR22], tmem[UR30], tmem[UR32], idesc[UR33], !UPT ;  /* 0x00ff2016180075ea */ /* 0x0003e2000f80001e */
[----:B------:R1:W-:Y:S01]  /*19c0*/  UTCBAR [UR10], URZ ;  /* 0x000000ff0a0073e9 */ /* 0x0003e200080000ff */
[----:B------:R-:W-:-:S02]  /*19d0*/  NOP ;  /* 0x0000000000007918 */ /* 0x000fc40000000000 */
.L_x_13:
[----:B------:R-:W3:Y:S02]  /*19e0*/  SYNCS.PHASECHK.TRANS64.TRYWAIT P3, [UR13+0x1410], RZ ;  /* 0x001410ffff0075a7 */ /* 0x000ee4000806110d */
[----:B---3--:R-:W-:Y:S05]  /*19f0*/  @!P3 BRA `(.L_x_14) ;  /* 0x00000014000cb947 */ /* 0x008fea0003800000 */
.L_x_23:
[----:B------:R-:W-:Y:S01]  /*1a00*/  BAR.SYNC.DEFER_BLOCKING 0x0 ;  /* 0x0000000000007b1d */ /* 0x000fe20000010000 */
[----:B------:R-:W-:-:S05]  /*1a10*/  IMAD.U32 R32, R32, -0x80000000, RZ ;  /* 0x8000000020207824 */ /* 0x000fca00078e00ff */
[----:B------:R-:W-:Y:S01]  /*1a20*/  LDTM.16dp32bit_t0_t15.x8 R4, tmem[UR16] ;  /* 0x00000010000479ee */ /* 0x000fe20008980000 */
[----:B------:R-:W3:Y:S01]  /*1a30*/  LDTM.16dp32bit_t16_t31.x8 R4, tmem[UR16+0x8] ;  /* 0x00000810000479ee */ /* 0x000ee200089a0000 */
[----:B------:R-:W4:Y:S01]  /*1a40*/  @!P2 SYNCS.CCTL.IV [UR13+0x1410] ;  /* 0x00141000ff00a9b1 */ /* 0x000f22000800000d */
[----:B------:R-:W-:Y:S01]  /*1a50*/  NOP ;  /* 0x0000000000007918 */ /* 0x000fe20000000000 */
[----:B--23--:R-:W-:Y:S01]  /*1a60*/  FMUL R16, R4, UR34 ;  /* 0x0000002204107c20 */ /* 0x00cfe20008400000 */
[----:B------:R-:W-:Y:S01]  /*1a70*/  FMUL R33, R5, UR34 ;  /* 0x0000002205217c20 */ /* 0x000fe20008400000 */
[----:B0-----:R-:W-:-:S05]  /*1a80*/  FMUL R34, R6, UR34 ;  /* 0x0000002206227c20 */ /* 0x001fca0008400000 */
[----:B------:R-:W-:Y:S01]  /*1a90*/  FMNMX3 R34, R16, R33, R34, !PT ;  /* 0x0000002110227276 */ /* 0x000fe20007800022 */
[----:B------:R-:W-:Y:S01]  /*1aa0*/  FMUL R16, R7, UR34 ;  /* 0x0000002207107c20 */ /* 0x000fe20008400000 */
[----:B------:R-:W-:-:S05]  /*1ab0*/  FMUL R33, R8, UR34 ;  /* 0x0000002208217c20 */ /* 0x000fca0008400000 */
[----:B------:R-:W-:Y:S01]  /*1ac0*/  FMNMX3 R34, R34, R16, R33, !PT ;  /* 0x0000001022227276 */ /* 0x000fe20007800021 */
[----:B------:R-:W-:Y:S01]  /*1ad0*/  FMUL R16, R9, UR34 ;  /* 0x0000002209107c20 */ /* 0x000fe20008400000 */
[----:B------:R-:W-:-:S05]  /*1ae0*/  FMUL R33, R10, UR34 ;  /* 0x000000220a217c20 */ /* 0x000fca0008400000 */
[----:B------:R-:W-:Y:S01]  /*1af0*/  FMNMX3 R33, R34, R16, R33, !PT ;  /* 0x0000001022217276 */ /* 0x000fe20007800021 */
[----:B------:R-:W-:-:S05]  /*1b00*/  FMUL R16, R11, UR34 ;  /* 0x000000220b107c20 */ /* 0x000fca0008400000 */
[----:B------:R-:W-:-:S05]  /*1b10*/  FMNMX R16, R16, R33, !PT ;  /* 0x0000002110107209 */ /* 0x000fca0007800000 */
[----:B------:R-:W0:Y:S02]  /*1b20*/  SHFL.BFLY PT, R33, R16, 0x10, 0x1f ;  /* 0x0e001f0010217f89 */ /* 0x000e2400000e0000 */
[----:B0-----:R-:W-:-:S05]  /*1b30*/  FMNMX R34, R16, R33, !PT ;  /* 0x0000002110227209 */ /* 0x001fca0007800000 */
[----:B----4-:R-:W-:Y:S01]  /*1b40*/  @!P5 STS [R13+0xc00], R34 ;  /* 0x000c00220d00d388 */ /* 0x010fe20000000800 */
[----:B------:R-:W-:Y:S06]  /*1b50*/  BAR.SYNC.DEFER_BLOCKING 0x0 ;  /* 0x0000000000007b1d */ /* 0x000fec0000010000 */
[----:B------:R-:W0:Y:S04]  /*1b60*/  @!P6 LDS R23, [R14+0xc00] ;  /* 0x000c00000e17e984 */ /* 0x000e280000000800 */
[----:B0-----:R-:W0:Y:S02]  /*1b70*/  SHFL.BFLY PT, R36, R23, 0x1, 0x1f ;  /* 0x0c201f0017247f89 */ /* 0x001e2400000e0000 */
[----:B0-----:R-:W-:-:S05]  /*1b80*/  FMNMX R33, R23, R36, !PT ;  /* 0x0000002417217209 */ /* 0x001fca0007800000 */
[----:B------:R-:W-:Y:S01]  /*1b90*/  @P0 STS [R14+0xc00], R33 ;  /* 0x000c00210e000388 */ /* 0x000fe20000000800 */
[----:B------:R-:W-:Y:S06]  /*1ba0*/  BAR.SYNC.DEFER_BLOCKING 0x0 ;  /* 0x0000000000007b1d */ /* 0x000fec0000010000 */
[----:B------:R-:W0:Y:S02]  /*1bb0*/  LDS R16, [R15+0xc00] ;  /* 0x000c00000f107984 */ /* 0x000e240000000800 */
[----:B0-----:R-:W-:-:S05]  /*1bc0*/  FMNMX R16, R16, R25, !PT ;  /* 0x0000001910107209 */ /* 0x001fca0007800000 */
[--C-:B------:R-:W-:Y:S01]  /*1bd0*/  FFMA R4, R4, UR34, -R16.reuse ;  /* 0x0000002204047c23 */ /* 0x100fe20008000810 */
[--C-:B------:R-:W-:Y:S01]  /*1be0*/  FFMA R5, R5, UR34, -R16.reuse ;  /* 0x0000002205057c23 */ /* 0x100fe20008000810 */
[--C-:B------:R-:W-:Y:S01]  /*1bf0*/  FFMA R6, R6, UR34, -R16.reuse ;  /* 0x0000002206067c23 */ /* 0x100fe20008000810 */
[--C-:B------:R-:W-:Y:S01]  /*1c00*/  FFMA R7, R7, UR34, -R16.reuse ;  /* 0x0000002207077c23 */ /* 0x100fe20008000810 */
[----:B------:R-:W-:Y:S01]  /*1c10*/  FMUL R4, R4, 1.4426950216293334961 ;  /* 0x3fb8aa3b04047820 */ /* 0x000fe20000400000 */
[----:B------:R-:W-:Y:S01]  /*1c20*/  FMUL R35, R5, 1.4426950216293334961 ;  /* 0x3fb8aa3b05237820 */ /* 0x000fe20000400000 */
[----:B------:R-:W-:Y:S01]  /*1c30*/  FMUL R5, R6, 1.4426950216293334961 ;  /* 0x3fb8aa3b06057820 */ /* 0x000fe20000400000 */
[----:B------:R-:W-:Y:S01]  /*1c40*/  FMUL R6, R7, 1.4426950216293334961 ;  /* 0x3fb8aa3b07067820 */ /* 0x000fe20000400000 */
[--C-:B------:R-:W-:Y:S01]  /*1c50*/  FFMA R8, R8, UR34, -R16.reuse ;  /* 0x0000002208087c23 */ /* 0x100fe20008000810 */
[--C-:B------:R-:W-:Y:S01]  /*1c60*/  FFMA R9, R9, UR34, -R16.reuse ;  /* 0x0000002209097c23 */ /* 0x100fe20008000810 */
[----:B------:R-:W-:Y:S01]  /*1c70*/  MUFU.EX2 R4, R4 ;  /* 0x0000000400047308 */ /* 0x000fe20000000800 */
[--C-:B------:R-:W-:Y:S01]  /*1c80*/  FFMA R10, R10, UR34, -R16.reuse ;  /* 0x000000220a0a7c23 */ /* 0x100fe20008000810 */
[----:B------:R-:W-:Y:S01]  /*1c90*/  FMUL R7, R8, 1.4426950216293334961 ;  /* 0x3fb8aa3b08077820 */ /* 0x000fe20000400000 */
[----:B------:R-:W-:Y:S01]  /*1ca0*/  FMUL R8, R9, 1.4426950216293334961 ;  /* 0x3fb8aa3b09087820 */ /* 0x000fe20000400000 */
[----:B------:R-:W-:Y:S01]  /*1cb0*/  FFMA R11, R11, UR34, -R16 ;  /* 0x000000220b0b7c23 */ /* 0x000fe20008000810 */
[----:B------:R-:W-:-:S03]  /*1cc0*/  FMUL R10, R10, 1.4426950216293334961 ;  /* 0x3fb8aa3b0a0a7820 */ /* 0x000fc60000400000 */
[----:B------:R-:W0:Y:S01]  /*1cd0*/  MUFU.EX2 R35, R35 ;  /* 0x0000002300237308 */ /* 0x000e220000000800 */
[----:B------:R-:W-:-:S07]  /*1ce0*/  FMUL R9, R11, 1.4426950216293334961 ;  /* 0x3fb8aa3b0b097820 */ /* 0x000fce0000400000 */
[----:B------:R-:W2:Y:S08]  /*1cf0*/  MUFU.EX2 R5, R5 ;  /* 0x0000000500057308 */ /* 0x000eb00000000800 */
[----:B------:R-:W3:Y:S01]  /*1d00*/  MUFU.EX2 R6, R6 ;  /* 0x0000000600067308 */ /* 0x000ee20000000800 */
[----:B0-----:R-:W-:-:S07]  /*1d10*/  FADD R34, R4, R35 ;  /* 0x0000002304227221 */ /* 0x001fce0000000000 */
[----:B------:R-:W0:Y:S01]  /*1d20*/  MUFU.EX2 R7, R7 ;  /* 0x0000000700077308 */ /* 0x000e220000000800 */
[----:B--2---:R-:W-:-:S07]  /*1d30*/  FADD R11, R5, R34 ;  /* 0x00000022050b7221 */ /* 0x004fce0000000000 */
[----:B------:R-:W2:Y:S01]  /*1d40*/  MUFU.EX2 R8, R8 ;  /* 0x0000000800087308 */ /* 0x000ea20000000800 */
[----:B---3--:R-:W-:-:S07]  /*1d50*/  FADD R34, R6, R11 ;  /* 0x0000000b06227221 */ /* 0x008fce0000000000 */
[----:B------:R-:W3:Y:S01]  /*1d60*/  MUFU.EX2 R10, R10 ;  /* 0x0000000a000a7308 */ /* 0x000ee20000000800 */
[----:B0-----:R-:W-:-:S07]  /*1d70*/  FADD R11, R7, R34 ;  /* 0x00000022070b7221 */ /* 0x001fce0000000000 */
[----:B------:R-:W0:Y:S01]  /*1d80*/  MUFU.EX2 R9, R9 ;  /* 0x0000000900097308 */ /* 0x000e220000000800 */
[----:B--2---:R-:W-:-:S04]  /*1d90*/  FADD R11, R8, R11 ;  /* 0x0000000b080b7221 */ /* 0x004fc80000000000 */
[----:B---3--:R-:W-:-:S04]  /*1da0*/  FADD R34, R10, R11 ;  /* 0x0000000b0a227221 */ /* 0x008fc80000000000 */
[----:B0-----:R-:W-:-:S05]  /*1db0*/  FADD R34, R9, R34 ;  /* 0x0000002209227221 */ /* 0x001fca0000000000 */
[----:B------:R-:W0:Y:S02]  /*1dc0*/  SHFL.BFLY PT, R11, R34, 0x10, 0x1f ;  /* 0x0e001f00220b7f89 */ /* 0x000e2400000e0000 */
[----:B0-----:R-:W-:Y:S01]  /*1dd0*/  FADD R36, R34, R11 ;  /* 0x0000000b22247221 */ /* 0x001fe20000000000 */
[----:B------:R-:W-:Y:S06]  /*1de0*/  BAR.SYNC.DEFER_BLOCKING 0x0 ;  /* 0x0000000000007b1d */ /* 0x000fec0000010000 */
[----:B------:R-:W-:Y:S02]  /*1df0*/  @!P5 STS [R13+0xc00], R36 ;  /* 0x000c00240d00d388 */ /* 0x000fe40000000800 */
[----:B------:R-:W-:Y:S06]  /*1e00*/  BAR.SYNC.DEFER_BLOCKING 0x0 ;  /* 0x0000000000007b1d */ /* 0x000fec0000010000 */
[----:B------:R-:W0:Y:S04]  /*1e10*/  @!P6 LDS R24, [R14+0xc00] ;  /* 0x000c00000e18e984 */ /* 0x000e280000000800 */
[----:B0-----:R-:W0:Y:S02]  /*1e20*/  SHFL.BFLY PT, R11, R24, 0x1, 0x1f ;  /* 0x0c201f00180b7f89 */ /* 0x001e2400000e0000 */
[----:B0-----:R-:W-:-:S05]  /*1e30*/  FADD R11, R24, R11 ;  /* 0x0000000b180b7221 */ /* 0x001fca0000000000 */
[----:B------:R0:W-:Y:S01]  /*1e40*/  @P0 STS [R14+0xc00], R11 ;  /* 0x000c000b0e000388 */ /* 0x0001e20000000800 */
[----:B------:R-:W-:Y:S06]  /*1e50*/  BAR.SYNC.DEFER_BLOCKING 0x0 ;  /* 0x0000000000007b1d */ /* 0x000fec0000010000 */
[----:B------:R0:W2:Y:S01]  /*1e60*/  LDS R33, [R15+0xc00] ;  /* 0x000c00000f217984 */ /* 0x0000a20000000800 */
[----:B------:R-:W3:Y:S02]  /*1e70*/  SYNCS.PHASECHK.TRANS64.TRYWAIT P3, [UR15], R32 ;  /* 0x00000020ff0075a7 */ /* 0x000ee4000806110f */
[----:B0-23--:R-:W-:Y:S05]  /*1e80*/  @!P3 BRA `(.L_x_15) ;  /* 0x0000000c00f4b947 */ /* 0x00dfea0003800000 */
.L_x_24:
[----:B------:R-:W-:-:S05]  /*1e90*/  IMAD.WIDE R36, R21, 0x2, R26 ;  /* 0x0000000215247825 */ /* 0x000fca00078e021a */
[----:B------:R0:W2:Y:S02]  /*1ea0*/  LDG.E.U16 R34, desc[UR26][R36.64] ;  /* 0x0000001a24227981 */ /* 0x0000a4000c1e1500 */
[----:B0-----:R-:W-:-:S05]  /*1eb0*/  IMAD.WIDE R36, R21, 0x2, R18 ;  /* 0x0000000215247825 */ /* 0x001fca00078e0212 */
[----:B------:R0:W3:Y:S01]  /*1ec0*/  LDG.E.U16 R32, desc[UR26][R36.64] ;  /* 0x0000001a24207981 */ /* 0x0000e2000c1e1500 */
[----:B------:R-:W-:Y:S01]  /*1ed0*/  F2FP.F16.F32.PACK_AB R5, R6, R5 ;  /* 0x000000050605723e */ /* 0x000fe200000000ff */
[----:B------:R-:W-:Y:S01]  /*1ee0*/  FADD R25, -R16, R25 ;  /* 0x0000001910197221 */ /* 0x000fe20000000100 */
[----:B------:R-:W-:Y:S01]  /*1ef0*/  F2FP.F16.F32.PACK_AB R6, R8, R7 ;  /* 0x000000070806723e */ /* 0x000fe200000000ff */
[----:B------:R-:W-:Y:S01]  /*1f00*/  ULEA UR15, UR29, UR13, 0x3 ;  /* 0x0000000d1d0f7291 */ /* 0x000fe2000f8e18ff */
[----:B------:R-:W-:Y:S01]  /*1f10*/  F2FP.F16.F32.PACK_AB R4, R35, R4 ;  /* 0x000000042304723e */ /* 0x000fe200000000ff */
[----:B------:R-:W-:Y:S01]  /*1f20*/  FMUL R25, R25, 1.4426950216293334961 ;  /* 0x3fb8aa3b19197820 */ /* 0x000fe20000400000 */
[----:B------:R-:W-:Y:S01]  /*1f30*/  F2FP.F16.F32.PACK_AB R7, R9, R10 ;  /* 0x0000000a0907723e */ /* 0x000fe200000000ff */
[----:B------:R-:W-:Y:S02]  /*1f40*/  UIADD3 UR15, UPT, UPT, UR15, 0x1400, URZ ;  /* 0x000014000f0f7890 */ /* 0x000fe4000fffe0ff */
[----:B0-----:R-:W0:Y:S01]  /*1f50*/  MUFU.EX2 R36, R25 ;  /* 0x0000001900247308 */ /* 0x001e220000000800 */
[----:B------:R-:W-:Y:S01]  /*1f60*/  STTM.16dp32bit_t0_t15.x4 tmem[UR14+0x10], R4 ;  /* 0x00001004000079ed */ /* 0x000fe2000890000e */
[----:B------:R-:W-:Y:S01]  /*1f70*/  STTM.16dp32bit_t16_t31.x4 tmem[UR14+0x14], R4 ;  /* 0x00001404000079ed */ /* 0x000fe2000892000e */
[----:B------:R-:W-:Y:S01]  /*1f80*/  UMOV UR6, UR7 ;  /* 0x0000000700067c82 */ /* 0x000fe20008000000 */
[----:B--2---:R2:W-:Y:S04]  /*1f90*/  STS.U16 [R3+UR13+0x1000], R34 ;  /* 0x0010002203007988 */ /* 0x0045e8000800040d */
[----:B---3--:R2:W-:Y:S01]  /*1fa0*/  STS.U16 [R3+UR13+0x1200], R32 ;  /* 0x0012002003007988 */ /* 0x0085e2000800040d */
[----:B------:R-:W3:Y:S02]  /*1fb0*/  FENCE.VIEW.ASYNC.T ;  /* 0x00000000000073c6 */ /* 0x000ee40000000200 */
[----:B---3--:R-:W-:Y:S06]  /*1fc0*/  BAR.SYNC.DEFER_BLOCKING 0x0 ;  /* 0x0000000000007b1d */ /* 0x008fec0000010000 */
[----:B------:R-:W-:Y:S01]  /*1fd0*/  LDTM.16dp32bit_t0_t15.x4 R8, tmem[UR14] ;  /* 0x0000000e000879ee */ /* 0x000fe20008900000 */
[----:B------:R-:W0:Y:S01]  /*1fe0*/  LDTM.16dp32bit_t16_t31.x4 R8, tmem[UR14+0x4] ;  /* 0x0000040e000879ee */ /* 0x000e220008920000 */
[----:B------:R-:W-:Y:S01]  /*1ff0*/  NOP ;  /* 0x0000000000007918 */ /* 0x000fe20000000000 */
[C---:B0-----:R-:W-:Y:S01]  /*2000*/  FMUL R8, R36.reuse, R8 ;  /* 0x0000000824087220 */ /* 0x041fe20000400000 */
[C---:B------:R-:W-:Y:S01]  /*2010*/  FMUL R9, R36.reuse, R9 ;  /* 0x0000000924097220 */ /* 0x040fe20000400000 */
[C---:B------:R-:W-:Y:S01]  /*2020*/  FMUL R10, R36.reuse, R10 ;  /* 0x0000000a240a7220 */ /* 0x040fe20000400000 */
[----:B------:R-:W-:-:S04]  /*2030*/  FMUL R11, R36, R11 ;  /* 0x0000000b240b7220 */ /* 0x000fc80000400000 */
[----:B------:R2:W-:Y:S01]  /*2040*/  STTM.16dp32bit_t0_t15.x4 tmem[UR14], R8 ;  /* 0x00000008000079ed */ /* 0x0005e2000890000e */
[----:B------:R2:W-:Y:S01]  /*2050*/  STTM.16dp32bit_t16_t31.x4 tmem[UR14+0x4], R8 ;  /* 0x00000408000079ed */ /* 0x0005e2000892000e */
[----:B------:R-:W0:Y:S02]  /*2060*/  FENCE.VIEW.ASYNC.T ;  /* 0x00000000000073c6 */ /* 0x000e240000000200 */
[----:B0-----:R-:W-:Y:S06]  /*2070*/  BAR.SYNC.DEFER_BLOCKING 0x0 ;  /* 0x0000000000007b1d */ /* 0x001fec0000010000 */
[----:B------:R0:W-:Y:S06]  /*2080*/  MEMBAR.ALL.CTA ;  /* 0x0000000000007992 */ /* 0x0001ec0000008000 */
[----:B0-----:R-:W0:Y:S02]  /*2090*/  FENCE.VIEW.ASYNC.S ;  /* 0x00000000000073c6 */ /* 0x001e240000000000 */
[----:B0-----:R-:W-:Y:S06]  /*20a0*/  BAR.SYNC.DEFER_BLOCKING 0x0 ;  /* 0x0000000000007b1d */ /* 0x001fec0000010000 */
[----:B------:R-:W-:Y:S05]  /*20b0*/  BRA.U UP1, `(.L_x_16) ;  /* 0x0000000101387547 */ /* 0x000fea000b800000 */
[----:B-1----:R-:W-:Y:S01]  /*20c0*/  UIADD3 UR32, UPT, UPT, UR12, 0x18, URZ ;  /* 0x000000180c207890 */ /* 0x002fe2000fffe0ff */
[----:B------:R-:W-:Y:S01]  /*20d0*/  UMOV UR22, UR4 ;  /* 0x0000000400167c82 */ /* 0x000fe20008000000 */
[----:B------:R-:W-:Y:S01]  /*20e0*/  UMOV UR23, 0x80004020 ;  /* 0x8000402000177882 */ /* 0x000fe20000000000 */
[----:B------:R-:W-:Y:S01]  /*20f0*/  UMOV UR24, 0x0 ;  /* 0x0000000000187882 */ /* 0x000fe20000000000 */
[----:B------:R-:W-:Y:S01]  /*2100*/  UMOV UR25, 0x4040010 ;  /* 0x0404001000197882 */ /* 0x000fe20000000000 */
[----:B------:R-:W-:Y:S01]  /*2110*/  UMOV UR10, UR15 ;  /* 0x0000000f000a7c82 */ /* 0x000fe20008000000 */
[----:B------:R-:W-:Y:S01]  /*2120*/  UMOV UR11, URZ ;  /* 0x000000ff000b7c82 */ /* 0x000fe20008000000 */
[----:B------:R-:W-:Y:S01]  /*2130*/  UMOV UR36, 0x0 ;  /* 0x0000000000247882 */ /* 0x000fe20000000000 */
[----:B------:R-:W-:Y:S01]  /*2140*/  UMOV UR37, 0x4040010 ;  /* 0x0404001000257882 */ /* 0x000fe20000000000 */
[----:B------:R0:W-:Y:S01]  /*2150*/  UTCHMMA tmem[UR18], gdesc[UR22], tmem[UR12], tmem[UR24], idesc[UR25], UPT ;  /* 0x00ff1816120079ea */ /* 0x0001e2000b80000c */
[----:B------:R-:W-:Y:S01]  /*2160*/  UMOV UR7, UR10 ;  /* 0x0000000a00077c82 */ /* 0x000fe20008000000 */
[----:B------:R0:W-:Y:S01]  /*2170*/  UTCHMMA tmem[UR32], gdesc[UR20], tmem[UR12], tmem[UR36], idesc[UR37], UPT ;  /* 0x00ff2414200079ea */ /* 0x0001e2000b80000c */
[----:B------:R0:W-:Y:S01]  /*2180*/  UTCBAR [UR7], URZ ;  /* 0x000000ff070073e9 */ /* 0x0001e200080000ff */
[----:B------:R-:W-:-:S02]  /*2190*/  NOP ;  /* 0x0000000000007918 */ /* 0x000fc40000000000 */
.L_x_16:
[----:B------:R-:W-:Y:S01]  /*21a0*/  UIADD3 UR29, UPT, UPT, UR29, 0x1, URZ ;  /* 0x000000011d1d7890 */ /* 0x000fe2000fffe0ff */
[----:B------:R-:W-:Y:S01]  /*21b0*/  FFMA R20, R36, R20, R33 ;  /* 0x0000001424147223 */ /* 0x000fe20000000021 */
[----:B------:R-:W-:Y:S01]  /*21c0*/  UIADD3 UR8, UPT, UPT, UR8, 0x20, URZ ;  /* 0x0000002008087890 */ /* 0x000fe2000fffe0ff */
[----:B------:R-:W-:Y:S01]  /*21d0*/  IADD3 R21, PT, PT, R21, UR28, RZ ;  /* 0x0000001c15157c10 */ /* 0x000fe2000fffe0ff */
[----:B------:R-:W-:Y:S01]  /*21e0*/  UISETP.GT.AND UP2, UPT, UR29, 0x1, UPT ;  /* 0x000000011d00788c */ /* 0x000fe2000bf44270 */
[----:B------:R-:W-:Y:S02]  /*21f0*/  IMAD.IADD R22, R17, 0x1, R22 ;  /* 0x0000000111167824 */ /* 0x000fe400078e0216 */
[----:B--2---:R-:W-:Y:S01]  /*2200*/  IMAD.U32 R32, RZ, RZ, UR6 ;  /* 0x00000006ff207e24 */ /* 0x004fe2000f8e00ff */
[----:B0-----:R-:W-:Y:S01]  /*2210*/  USEL UR7, URZ, 0x1, !UP2 ;  /* 0x00000001ff077887 */ /* 0x001fe2000d000000 */
[----:B------:R-:W-:Y:S01]  /*2220*/  IMAD.MOV.U32 R25, RZ, RZ, R16 ;  /* 0x000000ffff197224 */ /* 0x000fe200078e0010 */
[----:B------:R-:W-:-:S02]  /*2230*/  USEL UR29, UR29, URZ, !UP2 ;  /* 0x000000ff1d1d7287 */ /* 0x000fc4000d000000 */
[----:B------:R-:W-:Y:S02]  /*2240*/  UISETP.GE.AND UP2, UPT, UR8, UR17, UPT ;  /* 0x000000110800728c */ /* 0x000fe4000bf46270 */
[----:B------:R-:W-:-:S07]  /*2250*/  ULOP3.LUT UR7, UR6, UR7, URZ, 0x3c, !UPT ;  /* 0x0000000706077292 */ /* 0x000fce000f8e3cff */
[----:B------:R-:W-:Y:S05]  /*2260*/  BRA.U !UP2, `(.L_x_17) ;  /* 0xfffffff50a687547 */ /* 0x000fea000b83ffff */
.L_x_12:
[----:B------:R-:W2:Y:S01]  /*2270*/  LDCU UR4, c[0x0][0x3f0] ;  /* 0x00007e00ff0477ac */ /* 0x000ea20008000800 */
[C---:B0-----:R-:W-:Y:S01]  /*2280*/  FMUL R3, R20.reuse, 8388608 ;  /* 0x4b00000014037820 */ /* 0x041fe20000400000 */
[----:B------:R-:W-:Y:S01]  /*2290*/  FSETP.GEU.AND P4, PT, R20, 1.175494350822287508e-38, PT ;  /* 0x008000001400780b */ /* 0x000fe20003f8e000 */
[----:B------:R-:W-:Y:S01]  /*22a0*/  IMAD.MOV.U32 R22, RZ, RZ, 0x3dc6b27f ;  /* 0x3dc6b27fff167424 */ /* 0x000fe200078e00ff */
[----:B------:R-:W-:Y:S01]  /*22b0*/  SHF.R.S32.HI R10, RZ, 0x5, R0 ;  /* 0x00000005ff0a7819 */ /* 0x000fe20000011400 */
[C---:B------:R-:W-:Y:S01]  /*22c0*/  IMAD.SHL.U32 R17, R0.reuse, 0x2, RZ ;  /* 0x0000000200117824 */ /* 0x040fe200078e00ff */
[----:B------:R-:W-:Y:S02]  /*22d0*/  SHF.L.U32 R11, R0, 0x2, RZ ;  /* 0x00000002000b7819 */ /* 0x000fe400000006ff */
[C---:B------:R-:W-:Y:S02]  /*22e0*/  FSETP.GEU.AND P5, PT, |R20|.reuse, 1.175494350822287508e-38, PT ;  /* 0x008000001400780b */ /* 0x040fe40003fae200 */
[----:B------:R-:W-:-:S02]  /*22f0*/  FSETP.GT.AND P3, PT, |R20|, 8.50705917302346158658e+37, PT ;  /* 0x7e8000001400780b */ /* 0x000fc40003f64200 */
[----:B------:R-:W-:Y:S02]  /*2300*/  LOP3.LUT R8, R0, 0x40, RZ, 0xc0, !PT ;  /* 0x0000004000087812 */ /* 0x000fe400078ec0ff */
[----:B------:R-:W-:Y:S01]  /*2310*/  FSEL R3, R3, R20, !P4 ;  /* 0x0000001403037208 */ /* 0x000fe20006000000 */
[----:B--2---:R-:W-:-:S09]  /*2320*/  UISETP.GE.AND UP0, UPT, UR4, 0x1, UPT ;  /* 0x000000010400788c */ /* 0x004fd2000bf06270 */
[----:B------:R-:W-:Y:S05]  /*2330*/  BRA.U !UP0, `(.L_x_18) ;  /* 0x0000000108107547 */ /* 0x000fea000b800000 */
[----:B------:R-:W-:-:S06]  /*2340*/  USHF.L.U32 UR6, UR6, 0x1f, URZ ;  /* 0x0000001f06067899 */ /* 0x000fcc00080006ff */
[----:B-1----:R-:W-:-:S04]  /*2350*/  IMAD.U32 R4, RZ, RZ, UR6 ;  /* 0x00000006ff047e24 */ /* 0x002fc8000f8e00ff */
[----:B------:R-:W0:Y:S02]  /*2360*/  SYNCS.PHASECHK.TRANS64.TRYWAIT P0, [UR15], R4 ;  /* 0x00000004ff0075a7 */ /* 0x000e24000800110f */
[----:B0-----:R-:W-:Y:S05]  /*2370*/  @!P0 BRA `(.L_x_19) ;  /* 0x0000000800c48947 */ /* 0x001fea0003800000 */
.L_x_18:
[----:B------:R-:W-:Y:S01]  /*2380*/  BAR.SYNC.DEFER_BLOCKING 0x0 ;  /* 0x0000000000007b1d */ /* 0x000fe20000010000 */
[----:B------:R-:W-:Y:S01]  /*2390*/  SHF.R.S32.HI R13, RZ, 0x4, R0 ;  /* 0x00000004ff0d7819 */ /* 0x000fe20000011400 */
[----:B------:R-:W-:Y:S01]  /*23a0*/  @P3 FMUL R20, R20, 0.25 ;  /* 0x3e80000014143820 */ /* 0x000fe20000400000 */
[----:B------:R-:W-:Y:S01]  /*23b0*/  VIADD R9, R3, 0xc0cafb0d ;  /* 0xc0cafb0d03097836 */ /* 0x000fe20000000000 */
[----:B------:R-:W-:Y:S02]  /*23c0*/  LOP3.LUT R17, R17, 0x100, RZ, 0xc0, !PT ;  /* 0x0000010011117812 */ /* 0x000fe400078ec0ff */
[----:B------:R-:W-:Y:S01]  /*23d0*/  SGXT R13, R13, 0x1 ;  /* 0x000000010d0d781a */ /* 0x000fe20000000200 */
[----:B------:R-:W-:Y:S01]  /*23e0*/  @!P5 FMUL R20, R20, 16777216 ;  /* 0x4b8000001414d820 */ /* 0x000fe20000400000 */
[----:B------:R-:W-:Y:S01]  /*23f0*/  LOP3.LUT R12, R9, 0xff800000, RZ, 0xc0, !PT ;  /* 0xff800000090c7812 */ /* 0x000fe200078ec0ff */
[----:B------:R-:W0:Y:S01]  /*2400*/  LDCU.64 UR4, c[0x0][0x3e0] ;  /* 0x00007c00ff0477ac */ /* 0x000e220008000a00 */
[----:B------:R-:W-:-:S02]  /*2410*/  LOP3.LUT R18, R13, 0x440, RZ, 0xc0, !PT ;  /* 0x000004400d127812 */ /* 0x000fc400078ec0ff */
[----:B------:R2:W3:Y:S01]  /*2420*/  MUFU.RCP R13, R20 ;  /* 0x00000014000d7308 */ /* 0x0004e20000001000 */
[----:B------:R-:W-:Y:S01]  /*2430*/  SGXT R10, R10, 0x1 ;  /* 0x000000010a0a781a */ /* 0x000fe20000000200 */
[----:B------:R-:W-:Y:S01]  /*2440*/  IMAD.IADD R9, R3, 0x1, -R12 ;  /* 0x0000000103097824 */ /* 0x000fe200078e0a0c */
[----:B------:R-:W-:Y:S02]  /*2450*/  LOP3.LUT R15, R11, 0xbc, RZ, 0xc0, !PT ;  /* 0x000000bc0b0f7812 */ /* 0x000fe400078ec0ff */
[----:B------:R-:W-:Y:S01]  /*2460*/  LEA.HI R17, R8, R17, RZ, 0x1b ;  /* 0x0000001108117211 */ /* 0x000fe200078fd8ff */
[----:B------:R-:W-:Y:S01]  /*2470*/  FADD R9, R9, -1 ;  /* 0xbf80000009097421 */ /* 0x000fe20000000000 */
[----:B------:R-:W-:Y:S02]  /*2480*/  LOP3.LUT R14, R10, 0x440, RZ, 0xc0, !PT ;  /* 0x000004400a0e7812 */ /* 0x000fe400078ec0ff */
[----:B------:R-:W-:Y:S01]  /*2490*/  IADD3 R10, PT, PT, R18, R17, R15 ;  /* 0x00000011120a7210 */ /* 0x000fe20007ffe00f */
[----:B------:R-:W-:Y:S01]  /*24a0*/  IMAD.SHL.U32 R17, R0, 0x10, RZ ;  /* 0x0000001000117824 */ /* 0x000fe200078e00ff */
[----:B------:R-:W-:Y:S01]  /*24b0*/  LOP3.LUT R15, R14, 0x27c, R11, 0x78, !PT ;  /* 0x0000027c0e0f7812 */ /* 0x000fe200078e780b */
[----:B------:R-:W4:Y:S02]  /*24c0*/  @!P2 SYNCS.CCTL.IV [UR13+0x1400] ;  /* 0x00140000ff00a9b1 */ /* 0x000f24000800000d */
[----:B----4-:R-:W-:Y:S01]  /*24d0*/  BAR.SYNC.DEFER_BLOCKING 0x0 ;  /* 0x0000000000007b1d */ /* 0x010fe20000010000 */
[----:B------:R-:W-:Y:S01]  /*24e0*/  LEA R8, R8, UR13, 0x1 ;  /* 0x0000000d08087c11 */ /* 0x000fe2000f8e08ff */
[----:B------:R-:W-:Y:S01]  /*24f0*/  FFMA.FTZ R14, R9, R22, -0.16845393180847167969 ;  /* 0xbe2c7f30090e7423 */ /* 0x000fe20000010016 */
[----:B------:R-:W-:Y:S01]  /*2500*/  FSEL R11, RZ, -23, P4 ;  /* 0xc1b80000ff0b7808 */ /* 0x000fe20002000000 */
[----:B0-----:R-:W-:Y:S01]  /*2510*/  UIMAD UR4, UR9, UR4, URZ ;  /* 0x00000004090472a4 */ /* 0x001fe2000f8e02ff */
[----:B------:R-:W-:Y:S01]  /*2520*/  IADD3 R8, PT, PT, R15, R8, RZ ;  /* 0x000000080f087210 */ /* 0x000fe20007ffe0ff */
[C---:B------:R-:W-:Y:S01]  /*2530*/  FFMA.FTZ R14, R9.reuse, R14, 0.1716887056827545166 ;  /* 0x3e2fcf2a090e7423 */ /* 0x040fe2000001000e */
[----:B------:R-:W-:Y:S01]  /*2540*/  I2FP.F32.S32 R12, R12 ;  /* 0x0000000c000c7245 */ /* 0x000fe20000201400 */
[----:B-1----:R-:W-:Y:S01]  /*2550*/  LDTM.16dp32bit_t0_t15.x4 R4, tmem[UR14] ;  /* 0x0000000e000479ee */ /* 0x002fe20008900000 */
[----:B------:R-:W0:Y:S01]  /*2560*/  LDTM.16dp32bit_t16_t31.x4 R4, tmem[UR14+0x4] ;  /* 0x0000040e000479ee */ /* 0x000e220008920000 */
[----:B--2---:R-:W-:Y:S01]  /*2570*/  LOP3.LUT R20, R10, 0x40, RZ, 0x3c, !PT ;  /* 0x000000400a147812 */ /* 0x004fe200078e3cff */
[C---:B------:R-:W-:Y:S01]  /*2580*/  FFMA.FTZ R14, R9.reuse, R14, -0.17900948226451873779 ;  /* 0xbe374e43090e7423 */ /* 0x040fe2000001000e */
[--C-:B------:R-:W-:Y:S01]  /*2590*/  SHF.R.U32.HI R23, RZ, 0x6, R0.reuse ;  /* 0x00000006ff177819 */ /* 0x100fe20000011600 */
[----:B------:R-:W-:Y:S01]  /*25a0*/  FFMA.FTZ R11, R12, 1.1920928955078125e-07, R11 ;  /* 0x340000000c0b7823 */ /* 0x000fe2000001000b */
[----:B------:R-:W-:Y:S01]  /*25b0*/  SHF.R.U32.HI R12, RZ, 0x2, R0 ;  /* 0x00000002ff0c7819 */ /* 0x000fe20000011600 */
[----:B------:R-:W-:Y:S01]  /*25c0*/  FFMA.FTZ R14, R9, R14, 0.20512372255325317383 ;  /* 0x3e520bf4090e7423 */ /* 0x000fe2000001000e */
[----:B------:R-:W-:Y:S01]  /*25d0*/  ISETP.GE.U32.AND P0, PT, R3, 0x7f800000, PT ;  /* 0x7f8000000300780c */ /* 0x000fe20003f06070 */
[----:B------:R-:W-:Y:S01]  /*25e0*/  IMAD R15, R2, UR5, RZ ;  /* 0x00000005020f7c24 */ /* 0x000fe2000f8e02ff */
[----:B------:R-:W-:Y:S01]  /*25f0*/  SGXT.U32 R23, R23, 0x2 ;  /* 0x000000021717781a */ /* 0x000fe20000000000 */
[----:B------:R-:W-:Y:S01]  /*2600*/  FFMA.FTZ R14, R9, R14, -0.24046532809734344482 ;  /* 0xbe763c8b090e7423 */ /* 0x000fe2000001000e */
[----:B------:R-:W-:Y:S01]  /*2610*/  LOP3.LUT R19, R17, 0x30, RZ, 0xc0, !PT ;  /* 0x0000003011137812 */ /* 0x000fe200078ec0ff */
[----:B------:R-:W-:Y:S01]  /*2620*/  USHF.L.U32 UR5, UR4, 0x1, URZ ;  /* 0x0000000104057899 */ /* 0x000fe200080006ff */
[----:B------:R-:W-:Y:S01]  /*2630*/  IMAD.SHL.U32 R17, R15, 0x2, RZ ;  /* 0x000000020f117824 */ /* 0x000fe200078e00ff */
[----:B------:R-:W1:Y:S01]  /*2640*/  @!P2 SYNCS.CCTL.IV [UR13+0x1408] ;  /* 0x00140800ff00a9b1 */ /* 0x000e62000800000d */
[----:B------:R-:W-:Y:S01]  /*2650*/  NOP ;  /* 0x0000000000007918 */ /* 0x000fe20000000000 */
[----:B------:R-:W-:Y:S01]  /*2660*/  FSETP.NEU.AND P2, PT, R3, RZ, PT ;  /* 0x000000ff0300720b */ /* 0x000fe20003f4d000 */
[----:B0-----:R-:W-:Y:S01]  /*2670*/  @P3 FMUL R4, R4, 0.25 ;  /* 0x3e80000004043820 */ /* 0x001fe20000400000 */
[----:B------:R-:W-:Y:S01]  /*2680*/  @P3 FMUL R5, R5, 0.25 ;  /* 0x3e80000005053820 */ /* 0x000fe20000400000 */
[----:B------:R-:W-:Y:S01]  /*2690*/  @P3 FMUL R6, R6, 0.25 ;  /* 0x3e80000006063820 */ /* 0x000fe20000400000 */
[----:B------:R-:W-:Y:S01]  /*26a0*/  @P3 FMUL R7, R7, 0.25 ;  /* 0x3e80000007073820 */ /* 0x000fe20000400000 */
[----:B------:R-:W-:Y:S01]  /*26b0*/  @!P5 FMUL R4, R4, 16777216 ;  /* 0x4b8000000404d820 */ /* 0x000fe20000400000 */
[----:B------:R-:W-:Y:S01]  /*26c0*/  @!P5 FMUL R5, R5, 16777216 ;  /* 0x4b8000000505d820 */ /* 0x000fe20000400000 */
[----:B------:R-:W-:Y:S01]  /*26d0*/  @!P5 FMUL R6, R6, 16777216 ;  /* 0x4b8000000606d820 */ /* 0x000fe20000400000 */
[----:B------:R-:W-:Y:S01]  /*26e0*/  @!P5 FMUL R7, R7, 16777216 ;  /* 0x4b8000000707d820 */ /* 0x000fe20000400000 */
[C---:B---3--:R-:W-:Y:S01]  /*26f0*/  FMUL R4, R13.reuse, R4 ;  /* 0x000000040d047220 */ /* 0x048fe20000400000 */
[C---:B------:R-:W-:Y:S01]  /*2700*/  FMUL R5, R13.reuse, R5 ;  /* 0x000000050d057220 */ /* 0x040fe20000400000 */
[C---:B------:R-:W-:Y:S01]  /*2710*/  FMUL R6, R13.reuse, R6 ;  /* 0x000000060d067220 */ /* 0x040fe20000400000 */
[----:B------:R-:W-:Y:S01]  /*2720*/  FMUL R7, R13, R7 ;  /* 0x000000070d077220 */ /* 0x000fe20000400000 */
[----:B------:R-:W-:-:S02]  /*2730*/  LOP3.LUT R13, R12, 0x38, RZ, 0xc0, !PT ;  /* 0x000000380c0d7812 */ /* 0x000fc400078ec0ff */
[----:B------:R-:W-:Y:S01]  /*2740*/  F2FP.F16.F32.PACK_AB R5, R5, R4 ;  /* 0x000000040505723e */ /* 0x000fe200000000ff */
[----:B------:R-:W-:Y:S01]  /*2750*/  FFMA.FTZ R4, R9, R14, 0.28857114911079406738 ;  /* 0x3e93bf9909047423 */ /* 0x000fe2000001000e */
[----:B------:R-:W-:Y:S01]  /*2760*/  F2FP.F16.F32.PACK_AB R7, R7, R6 ;  /* 0x000000060707723e */ /* 0x000fe200000000ff */
[----:B------:R-:W0:Y:S02]  /*2770*/  LDC R14, c[0x0][0x3e8] ;  /* 0x0000fa00ff0e7b82 */ /* 0x000e240000000800 */
[----:B-1----:R1:W-:Y:S01]  /*2780*/  STS [R8], R5 ;  /* 0x0000000508007388 */ /* 0x0023e20000000800 */
[----:B------:R-:W-:-:S03]  /*2790*/  FFMA.FTZ R6, R9, R4, -0.36067417263984680176 ;  /* 0xbeb8aa4909067423 */ /* 0x000fc60000010004 */
[----:B------:R2:W-:Y:S01]  /*27a0*/  STS [R8+0x100], R7 ;  /* 0x0001000708007388 */ /* 0x0005e20000000800 */
[C---:B------:R-:W-:Y:S01]  /*27b0*/  FFMA.FTZ R6, R9.reuse, R6, 0.48089820146560668945 ;  /* 0x3ef6384a09067423 */ /* 0x040fe20000010006 */
[----:B------:R-:W-:Y:S03]  /*27c0*/  BAR.SYNC.DEFER_BLOCKING 0x0 ;  /* 0x0000000000007b1d */ /* 0x000fe60000010000 */
[----:B------:R-:W-:-:S04]  /*27d0*/  FFMA.FTZ R18, R9, R6, -0.72134751081466674805 ;  /* 0xbf38aa3b09127423 */ /* 0x000fc80000010006 */
[----:B------:R-:W-:Y:S01]  /*27e0*/  FMUL R18, R9, R18 ;  /* 0x0000001209127220 */ /* 0x000fe20000400000 */
[----:B-1----:R-:W1:Y:S01]  /*27f0*/  LDC.64 R4, c[0x0][0x398] ;  /* 0x0000e600ff047b82 */ /* 0x002e620000000a00 */
[----:B--2---:R-:W-:Y:S02]  /*2800*/  LOP3.LUT R8, R13, 0x1f, R0, 0xf8, !PT ;  /* 0x0000001f0d087812 */ /* 0x004fe400078ef800 */
[C---:B------:R-:W-:Y:S01]  /*2810*/  FMUL R18, R9.reuse, R18 ;  /* 0x0000001209127220 */ /* 0x040fe20000400000 */
[----:B------:R-:W-:Y:S02]  /*2820*/  LOP3.LUT R0, R0, 0xff, RZ, 0xc0, !PT ;  /* 0x000000ff00007812 */ /* 0x000fe400078ec0ff */
[C---:B------:R-:W-:Y:S02]  /*2830*/  IMAD.SHL.U32 R21, R8.reuse, 0x8, RZ ;  /* 0x0000000808157824 */ /* 0x040fe400078e00ff */
[----:B------:R-:W-:Y:S01]  /*2840*/  FFMA.FTZ R18, R9, 1.4426950216293334961, R18 ;  /* 0x3fb8aa3b09127823 */ /* 0x000fe20000010012 */
[----:B------:R-:W-:-:S02]  /*2850*/  IMAD.SHL.U32 R8, R8, 0x10, RZ ;  /* 0x0000001008087824 */ /* 0x000fc400078e00ff */
[----:B------:R-:W-:Y:S01]  /*2860*/  LOP3.LUT R22, R21, 0xc0, RZ, 0xc0, !PT ;  /* 0x000000c015167812 */ /* 0x000fe200078ec0ff */
[----:B------:R-:W-:Y:S02]  /*2870*/  FADD R11, R11, R18 ;  /* 0x000000120b0b7221 */ /* 0x000fe40000000000 */
[----:B------:R-:W-:Y:S02]  /*2880*/  LOP3.LUT R8, R8, 0xf0, RZ, 0xc0, !PT ;  /* 0x000000f008087812 */ /* 0x000fe400078ec0ff */
[----:B------:R-:W-:Y:S01]  /*2890*/  IADD3 R9, PT, PT, R22, UR13, R19 ;  /* 0x0000000d16097c10 */ /* 0x000fe2000fffe013 */
[----:B0-----:R-:W-:Y:S01]  /*28a0*/  IMAD R19, R23, R14, RZ ;  /* 0x0000000e17137224 */ /* 0x001fe200078e02ff */
[----:B------:R-:W0:Y:S04]  /*28b0*/  LDS.U16 R7, [R10+UR13] ;  /* 0x0000000d0a077984 */ /* 0x000e280008000400 */
[----:B------:R-:W2:Y:S01]  /*28c0*/  LDS.U16 R6, [R20+UR13] ;  /* 0x0000000d14067984 */ /* 0x000ea20008000400 */
[----:B-1----:R-:W-:Y:S01]  /*28d0*/  IADD3 R22, P3, P4, R17, UR5, R4 ;  /* 0x0000000511167c10 */ /* 0x002fe2000fc7e004 */
[----:B------:R-:W-:-:S02]  /*28e0*/  UIMAD.WIDE UR4, UR4, 0x2, URZ ;  /* 0x00000002040478a5 */ /* 0x000fc4000f8e02ff */
[----:B------:R1:W3:Y:S01]  /*28f0*/  LDS.U16 R12, [R10+UR13+0x200] ;  /* 0x0002000d0a0c7984 */ /* 0x0002e20008000400 */
[----:B------:R-:W-:Y:S01]  /*2900*/  LEA R17, R14, R19, 0x2 ;  /* 0x000000130e117211 */ /* 0x000fe200078e10ff */
[----:B------:R-:W-:Y:S02]  /*2910*/  IMAD.HI R4, R15, 0x2, RZ ;  /* 0x000000020f047827 */ /* 0x000fe400078e02ff */
[----:B------:R4:W5:Y:S02]  /*2920*/  LDS.U16 R13, [R20+UR13+0x200] ;  /* 0x0002000d140d7984 */ /* 0x0009640008000400 */
[----:B-1----:R-:W-:-:S03]  /*2930*/  @P0 IMAD.MOV.U32 R10, RZ, RZ, 0x7f800000 ;  /* 0x7f800000ff0a0424 */ /* 0x002fc600078e00ff */
[----:B------:R-:W1:Y:S01]  /*2940*/  LDCU UR4, c[0x0][0x3ec] ;  /* 0x00007d80ff0477ac */ /* 0x000e620008000800 */
[----:B------:R-:W-:Y:S01]  /*2950*/  @P0 FFMA.FTZ R11, R3, R10, +INF ;  /* 0x7f800000030b0423 */ /* 0x000fe2000001000a */
[----:B------:R-:W-:Y:S01]  /*2960*/  IMAD R3, R14, 0x4, R17 ;  /* 0x000000040e037824 */ /* 0x000fe200078e0211 */
[----:B----4-:R-:W-:Y:S02]  /*2970*/  IADD3.X R20, PT, PT, R4, UR5, R5, P3, P4 ;  /* 0x0000000504147c10 */ /* 0x010fe40009fe8405 */
[-C--:B------:R-:W-:Y:S01]  /*2980*/  LEA R4, P0, R19, R22.reuse, 0x1 ;  /* 0x0000001613047211 */ /* 0x080fe200078008ff */
[----:B------:R-:W-:Y:S01]  /*2990*/  IMAD R15, R14, 0x4, R3 ;  /* 0x000000040e0f7824 */ /* 0x000fe200078e0203 */
[----:B------:R-:W-:Y:S02]  /*29a0*/  FSEL R11, R11, -INF , P2 ;  /* 0xff8000000b0b7808 */ /* 0x000fe40001000000 */
[----:B------:R-:W-:Y:S02]  /*29b0*/  LEA R10, P2, R17, R22, 0x1 ;  /* 0x00000016110a7211 */ /* 0x000fe400078408ff */
[----:B------:R-:W-:Y:S01]  /*29c0*/  LEA.HI.X.SX32 R5, R19, R20, 0x1, P0 ;  /* 0x0000001413057211 */ /* 0x000fe200000f0eff */
[----:B------:R-:W-:Y:S01]  /*29d0*/  FFMA R16, R11, 0.69314718246459960938, R16 ;  /* 0x3f3172180b107823 */ /* 0x000fe20000000010 */
[----:B------:R-:W-:-:S02]  /*29e0*/  LEA R18, P0, R3, R22, 0x1 ;  /* 0x0000001603127211 */ /* 0x000fc400078008ff */
[----:B------:R-:W-:Y:S02]  /*29f0*/  LEA R14, P3, R15, R22, 0x1 ;  /* 0x000000160f0e7211 */ /* 0x000fe400078608ff */
[-C--:B------:R-:W-:Y:S01]  /*2a00*/  LEA.HI.X.SX32 R11, R17, R20.reuse, 0x1, P2 ;  /* 0x00000014110b7211 */ /* 0x080fe200010f0eff */
[----:B-1----:R-:W-:Y:S01]  /*2a10*/  UIMAD UR4, UR9, UR4, URZ ;  /* 0x00000004090472a4 */ /* 0x002fe2000f8e02ff */
[-C--:B------:R-:W-:Y:S01]  /*2a20*/  LEA.HI.X.SX32 R19, R3, R20.reuse, 0x1, P0 ;  /* 0x0000001403137211 */ /* 0x080fe200000f0eff */
[----:B------:R-:W-:Y:S01]  /*2a30*/  IMAD.SHL.U32 R3, R2, 0x4, RZ ;  /* 0x0000000402037824 */ /* 0x000fe200078e00ff */
[----:B------:R-:W-:Y:S01]  /*2a40*/  LEA.HI.X.SX32 R15, R15, R20, 0x1, P3 ;  /* 0x000000140f0f7211 */ /* 0x000fe200018f0eff */
[----:B0-----:R0:W-:Y:S01]  /*2a50*/  STG.E.U16 desc[UR26][R4.64], R7 ;  /* 0x0000000704007986 */ /* 0x0011e2000c10151a */
[----:B------:R-:W-:Y:S01]  /*2a60*/  USHF.L.U32 UR6, UR4, 0x2, URZ ;  /* 0x0000000204067899 */ /* 0x000fe200080006ff */
[----:B------:R-:W-:Y:S01]  /*2a70*/  ISETP.GE.U32.AND P0, PT, R0, 0x40, PT ;  /* 0x000000400000780c */ /* 0x000fe20003f06070 */
[----:B------:R-:W-:Y:S01]  /*2a80*/  UIMAD.WIDE UR4, UR4, 0x4, URZ ;  /* 0x00000004040478a5 */ /* 0x000fe2000f8e02ff */
[----:B--2---:R-:W-:Y:S01]  /*2a90*/  STG.E.U16 desc[UR26][R10.64], R6 ;  /* 0x000000060a007986 */ /* 0x004fe2000c10151a */
[----:B------:R-:W-:-:S03]  /*2aa0*/  IMAD.HI R0, R2, 0x4, RZ ;  /* 0x0000000402007827 */ /* 0x000fc600078e02ff */
[----:B---3--:R-:W-:Y:S04]  /*2ab0*/  STG.E.U16 desc[UR26][R18.64], R12 ;  /* 0x0000000c12007986 */ /* 0x008fe8000c10151a */
[----:B-----5:R-:W-:Y:S01]  /*2ac0*/  STG.E.U16 desc[UR26][R14.64], R13 ;  /* 0x0000000d0e007986 */ /* 0x020fe2000c10151a */
[----:B0-----:R-:W0:Y:S08]  /*2ad0*/  LDC.64 R4, c[0x0][0x3a0] ;  /* 0x0000e800ff047b82 */ /* 0x001e300000000a00 */
[----:B------:R-:W-:Y:S01]  /*2ae0*/  BAR.SYNC.DEFER_BLOCKING 0x0 ;  /* 0x0000000000007b1d */ /* 0x000fe20000010000 */
[----:B0-----:R-:W-:-:S05]  /*2af0*/  IADD3 R2, P2, P3, R3, UR6, R4 ;  /* 0x0000000603027c10 */ /* 0x001fca000fb5e004 */
[----:B------:R-:W-:Y:S01]  /*2b00*/  STSM.16.M88 [R9], R16 ;  /* 0x0000001009007844 */ /* 0x000fe20000000000 */
[----:B------:R-:W-:Y:S01]  /*2b10*/  IADD3.X R3, PT, PT, R0, UR5, R5, P2, P3 ;  /* 0x0000000500037c10 */ /* 0x000fe200097e6405 */
[----:B------:R-:W-:Y:S06]  /*2b20*/  BAR.SYNC.DEFER_BLOCKING 0x0 ;  /* 0x0000000000007b1d */ /* 0x000fec0000010000 */
[----:B------:R-:W0:Y:S04]  /*2b30*/  LDSM.16.M88 R17, [R8+UR13] ;  /* 0x0000000d0811783b */ /* 0x000e280008000000 */
[----:B0-----:R0:W-:Y:S01]  /*2b40*/  @!P0 STG.E desc[UR26][R2.64], R17 ;  /* 0x0000001102008986 */ /* 0x0011e2000c10191a */
[----:B------:R-:W-:Y:S06]  /*2b50*/  BAR.SYNC.DEFER_BLOCKING 0x0 ;  /* 0x0000000000007b1d */ /* 0x000fec0000010000 */
[----:B------:R-:W-:Y:S05]  /*2b60*/  @P1 BRA `(.L_x_20) ;  /* 0x00000000009c1947 */ /* 0x000fea0003800000 */
[----:B------:R-:W1:Y:S01]  /*2b70*/  S2UR UR5, SR_CgaCtaId ;  /* 0x00000000000579c3 */ /* 0x000e620000008800 */
[----:B------:R-:W-:Y:S01]  /*2b80*/  NOP ;  /* 0x0000000000007918 */ /* 0x000fe20000000000 */
[----:B------:R-:W-:Y:S01]  /*2b90*/  UMOV UR4, 0x50 ;  /* 0x0000005000047882 */ /* 0x000fe20000000000 */
[----:B------:R-:W-:Y:S01]  /*2ba0*/  MOV R0, UR12 ;  /* 0x0000000c00007c02 */ /* 0x000fe20008000f00 */
[----:B0-----:R-:W-:-:S03]  /*2bb0*/  IMAD.MOV.U32 R3, RZ, RZ, 0x1 ;  /* 0x00000001ff037424 */ /* 0x001fc600078e00ff */
[----:B------:R-:W-:-:S04]  /*2bc0*/  LOP3.LUT R0, R0, 0xffff, RZ, 0xc0, !PT ;  /* 0x0000ffff00007812 */ /* 0x000fc800078ec0ff */
[----:B------:R-:W-:-:S05]  /*2bd0*/  SHF.R.U32.HI R0, RZ, 0x5, R0 ;  /* 0x00000005ff007819 */ /* 0x000fca0000011600 */
[----:B------:R-:W-:Y:S01]  /*2be0*/  VIADD R2, R0, 0x10 ;  /* 0x0000001000027836 */ /* 0x000fe20000000000 */
[----:B------:R-:W-:Y:S01]  /*2bf0*/  SHF.L.U32 R0, R3, R0, RZ ;  /* 0x0000000003007219 */ /* 0x000fe200000006ff */
[----:B-1----:R-:W-:-:S03]  /*2c00*/  ULEA UR6, UR5, UR4, 0x18 ;  /* 0x0000000405067291 */ /* 0x002fc6000f8ec0ff */
[----:B------:R-:W-:-:S04]  /*2c10*/  SHF.L.U32 R3, R3, R2, RZ ;  /* 0x0000000203037219 */ /* 0x000fc800000006ff */
[----:B------:R-:W-:Y:S02]  /*2c20*/  LOP3.LUT R0, R3, R0, RZ, 0xfc, !PT ;  /* 0x0000000003007212 */ /* 0x000fe400078efcff */
[----:B------:R-:W0:Y:S02]  /*2c30*/  LDS R5, [UR6] ;  /* 0x00000006ff057984 */ /* 0x000e240008000800 */
[C---:B------:R-:W-:Y:S02]  /*2c40*/  LOP3.LUT R2, R0.reuse, 0xffff, RZ, 0xc0, !PT ;  /* 0x0000ffff00027812 */ /* 0x040fe400078ec0ff */
[----:B0-----:R-:W-:-:S04]  /*2c50*/  LOP3.LUT R3, R0, 0xffff, R5, 0x80, !PT ;  /* 0x0000ffff00037812 */ /* 0x001fc800078e8005 */
[----:B------:R-:W-:-:S13]  /*2c60*/  ISETP.NE.AND P0, PT, R3, R2, PT ;  /* 0x000000020300720c */ /* 0x000fda0003f05270 */
[----:B------:R-:W-:Y:S05]  /*2c70*/  @P0 BRA `(.L_x_21) ;  /* 0x0000000000500947 */ /* 0x000fea0003800000 */
[----:B------:R-:W-:Y:S02]  /*2c80*/  SHF.R.U32.HI R5, RZ, 0x10, R5 ;  /* 0x00000010ff057819 */ /* 0x000fe40000011605 */
[----:B------:R-:W-:-:S04]  /*2c90*/  SHF.R.U32.HI R2, RZ, 0x10, R0 ;  /* 0x00000010ff027819 */ /* 0x000fc80000011600 */
[----:B------:R-:W-:-:S04]  /*2ca0*/  LOP3.LUT R5, R5, R2, RZ, 0xc0, !PT ;  /* 0x0000000205057212 */ /* 0x000fc800078ec0ff */
[----:B------:R-:W-:-:S13]  /*2cb0*/  ISETP.NE.AND P0, PT, R5, R2, PT ;  /* 0x000000020500720c */ /* 0x000fda0003f05270 */
[----:B------:R-:W-:Y:S05]  /*2cc0*/  @P0 BRA `(.L_x_22) ;  /* 0x0000000000300947 */ /* 0x000fea0003800000 */
[----:B------:R-:W-:Y:S01]  /*2cd0*/  R2UR UR4, R0 ;  /* 0x00000000000472ca */ /* 0x000fe200000e0000 */
[----:B------:R-:W-:Y:S01]  /*2ce0*/  VOTEU.ANY UR5, UPT, PT ;  /* 0x0000000000057886 */ /* 0x000fe200038e0100 */
[----:B------:R-:W0:Y:S01]  /*2cf0*/  S2R R0, SR_LANEID ;  /* 0x0000000000007919 */ /* 0x000e220000000000 */
[----:B------:R-:W-:-:S10]  /*2d00*/  UFLO.U32 UR5, UR5 ;  /* 0x00000005000572bd */ /* 0x000fd400080e0000 */
[----:B------:R-:W-:-:S06]  /*2d10*/  ULOP3.LUT UR4, URZ, UR4, URZ, 0x33, !UPT ;  /* 0x00000004ff047292 */ /* 0x000fcc000f8e33ff */
[----:B------:R-:W-:-:S04]  /*2d20*/  IMAD.U32 R2, RZ, RZ, UR4 ;  /* 0x00000004ff027e24 */ /* 0x000fc8000f8e00ff */
[----:B------:R-:W1:Y:S02]  /*2d30*/  REDUX UR7, R2 ;  /* 0x00000000020773c4 */ /* 0x000e640000000000 */
[----:B------:R2:W-:Y:S01]  /*2d40*/  UTCATOMSWS.AND URZ, UR4 ;  /* 0x0000000400ff79e3 */ /* 0x0005e20008000000 */
[----:B0-----:R-:W-:Y:S01]  /*2d50*/  ISETP.EQ.U32.AND P0, PT, R0, UR5, PT ;  /* 0x0000000500007c0c */ /* 0x001fe2000bf02070 */
[----:B-1----:R-:W-:-:S12]  /*2d60*/  IMAD.U32 R0, RZ, RZ, UR7 ;  /* 0x00000007ff007e24 */ /* 0x002fd8000f8e00ff */
[----:B------:R2:W-:Y:S01]  /*2d70*/  @P0 ATOMS.AND RZ, [UR6], R0 ;  /* 0x00000000ffff098c */ /* 0x0005e2000a800006 */
[----:B------:R-:W-:Y:S05]  /*2d80*/  BRA `(.L_x_20) ;  /* 0x0000000000147947 */ /* 0x000fea0003800000 */
.L_x_22:
[----:B------:R-:W-:-:S07]  /*2d90*/  MOV R2, 0x2db0 ;  /* 0x00002db000027802 */ /* 0x000fce0000000f00 */
[----:B------:R-:W-:Y:S05]  /*2da0*/  CALL.REL.NOINC `($__internal_0_$__cuda_sm10x_tcgen05_guardrail_trap_col_being_dealloced_not_returned_by_alloc) ;  /* 0x0000000000447944 */ /* 0x000fea0003c00000 */
[----:B------:R-:W-:Y:S05]  /*2db0*/  BRA `(.L_x_20) ;  /* 0x0000000000087947 */ /* 0x000fea0003800000 */
.L_x_21:
[----:B------:R-:W-:-:S07]  /*2dc0*/  MOV R2, 0x2de0 ;  /* 0x00002de000027802 */ /* 0x000fce0000000f00 */
[----:B------:R-:W-:Y:S05]  /*2dd0*/  CALL.REL.NOINC `($__internal_2_$__cuda_sm10x_tcgen05_guardrail_trap_unallocated_columns_being_dealloced) ;  /* 0x0000000000507944 */ /* 0x000fea0003c00000 */
.L_x_20:
[----:B------:R-:W-:Y:S01]  /*2de0*/  NOP ;  /* 0x0000000000007918 */ /* 0x000fe20000000000 */
[----:B--2---:R-:W-:Y:S05]  /*2df0*/  EXIT ;  /* 0x000000000000794d */ /* 0x004fea0003800000 */
.L_x_8:
[----:B------:R-:W1:Y:S02]  /*2e00*/  SYNCS.PHASECHK.TRANS64.TRYWAIT P0, [UR13+0xc00], RZ ;  /* 0x000c00ffff0075a7 */ /* 0x000e64000800110d */
[----:B-1----:R-:W-:Y:S05]  /*2e10*/  @!P0 BRA `(.L_x_8) ;  /* 0xfffffffc00f88947 */ /* 0x002fea000383ffff */
[----:B------:R-:W-:Y:S05]  /*2e20*/  BRA `(.L_x_7) ;  /* 0xffffffdc008c7947 */ /* 0x000fea000383ffff */
.L_x_14:
[----:B------:R-:W3:Y:S02]  /*2e30*/  SYNCS.PHASECHK.TRANS64.TRYWAIT P3, [UR13+0x1410], RZ ;  /* 0x001410ffff0075a7 */ /* 0x000ee4000806110d */
[----:B---3--:R-:W-:Y:S05]  /*2e40*/  @!P3 BRA `(.L_x_14) ;  /* 0xfffffffc00f8b947 */ /* 0x008fea000383ffff */
[----:B------:R-:W-:Y:S05]  /*2e50*/  BRA `(.L_x_23) ;  /* 0xffffffe800e87947 */ /* 0x000fea000383ffff */
.L_x_15:
[----:B------:R-:W0:Y:S02]  /*2e60*/  SYNCS.PHASECHK.TRANS64.TRYWAIT P3, [UR15], R32 ;  /* 0x00000020ff0075a7 */ /* 0x000e24000806110f */
[----:B0-----:R-:W-:Y:S05]  /*2e70*/  @!P3 BRA `(.L_x_15) ;  /* 0xfffffffc00f8b947 */ /* 0x001fea000383ffff */
[----:B------:R-:W-:Y:S05]  /*2e80*/  BRA `(.L_x_24) ;  /* 0xfffffff000007947 */ /* 0x000fea000383ffff */
.L_x_19:
[----:B------:R-:W0:Y:S02]  /*2e90*/  SYNCS.PHASECHK.TRANS64.TRYWAIT P0, [UR15], R4 ;  /* 0x00000004ff0075a7 */ /* 0x000e24000800110f */
[----:B0-----:R-:W-:Y:S05]  /*2ea0*/  @!P0 BRA `(.L_x_19) ;  /* 0xfffffffc00f88947 */ /* 0x001fea000383ffff */
[----:B------:R-:W-:Y:S05]  /*2eb0*/  BRA `(.L_x_18) ;  /* 0xfffffff400307947 */ /* 0x000fea000383ffff */
        .weak           $__internal_0_$__cuda_sm10x_tcgen05_guardrail_trap_col_being_dealloced_not_returned_by_alloc
        .type           $__internal_0_$__cuda_sm10x_tcgen05_guardrail_trap_col_being_dealloced_not_returned_by_alloc,@function
        .size           $__internal_0_$__cuda_sm10x_tcgen05_guardrail_trap_col_being_dealloced_not_returned_by_alloc,($__internal_1_$__cuda_sm10x_tcgen05_guardrail_trap_phase_invalid_during_alloc - $__internal_0_$__cuda_sm10x_tcgen05_guardrail_trap_col_being_dealloced_not_returned_by_alloc)
$__internal_0_$__cuda_sm10x_tcgen05_guardrail_trap_col_being_dealloced_not_returned_by_alloc:
[----:B------:R-:W-:Y:S05]  /*2ec0*/  BPT.TRAP 0x1 ;  /* 0x000000040000795c */ /* 0x000fea0000300000 */
[----:B------:R-:W-:-:S04]  /*2ed0*/  HFMA2 R3, -RZ, RZ, 0, 0 ;  /* 0x00000000ff037431 */ /* 0x000fc800000001ff */
[----:B------:R-:W-:Y:S05]  /*2ee0*/  RET.REL.NODEC R2 `(attn_fwd) ;  /* 0xffffffd002447950 */ /* 0x000fea0003c3ffff */
        .weak           $__internal_1_$__cuda_sm10x_tcgen05_guardrail_trap_phase_invalid_during_alloc
        .type           $__internal_1_$__cuda_sm10x_tcgen05_guardrail_trap_phase_invalid_during_alloc,@function
        .size           $__internal_1_$__cuda_sm10x_tcgen05_guardrail_trap_phase_invalid_during_alloc,($__internal_2_$__cuda_sm10x_tcgen05_guardrail_trap_unallocated_columns_being_dealloced - $__internal_1_$__cuda_sm10x_tcgen05_guardrail_trap_phase_invalid_during_alloc)
$__internal_1_$__cuda_sm10x_tcgen05_guardrail_trap_phase_invalid_during_alloc:
[----:B------:R-:W-:Y:S05]  /*2ef0*/  BPT.TRAP 0x1 ;  /* 0x000000040000795c */ /* 0x000fea0000300000 */
[----:B------:R-:W-:-:S04]  /*2f00*/  IMAD.MOV.U32 R3, RZ, RZ, 0x0 ;  /* 0x00000000ff037424 */ /* 0x000fc800078e00ff */
[----:B------:R-:W-:Y:S05]  /*2f10*/  RET.REL.NODEC R2 `(attn_fwd) ;  /* 0xffffffd002387950 */ /* 0x000fea0003c3ffff */
        .weak           $__internal_2_$__cuda_sm10x_tcgen05_guardrail_trap_unallocated_columns_being_dealloced
        .type           $__internal_2_$__cuda_sm10x_tcgen05_guardrail_trap_unallocated_columns_being_dealloced,@function
        .size           $__internal_2_$__cuda_sm10x_tcgen05_guardrail_trap_unallocated_columns_being_dealloced,(.L_x_28 - $__internal_2_$__cuda_sm10x_tcgen05_guardrail_trap_unallocated_columns_being_dealloced)
$__internal_2_$__cuda_sm10x_tcgen05_guardrail_trap_unallocated_columns_being_dealloced:
[----:B------:R-:W-:Y:S05]  /*2f20*/  BPT.TRAP 0x1 ;  /* 0x000000040000795c */ /* 0x000fea0000300000 */
[----:B------:R-:W-:-:S04]  /*2f30*/  IMAD.MOV.U32 R3, RZ, RZ, 0x0 ;  /* 0x00000000ff037424 */ /* 0x000fc800078e00ff */
[----:B------:R-:W-:Y:S05]  /*2f40*/  RET.REL.NODEC R2 `(attn_fwd) ;  /* 0xffffffd0022c7950 */ /* 0x000fea0003c3ffff */
.L_x_25:
[----:B------:R-:W-:-:S00]  /*2f50*/  BRA `(.L_x_25) ;  /* 0xfffffffc00fc7947 */ /* 0x000fc0000383ffff */
[----:B------:R-:W-:-:S00]  /*2f60*/  NOP ;  /* 0x0000000000007918 */ /* 0x000fc00000000000 */
        /* <DEDUP_REMOVED lines=9> */
.L_x_28:


//--------------------- .nv.global.init           --------------------------
	.section	.nv.global.init,"aw",@progbits
.nv.global.init:
	.type		_$_str,@object
	.size		_$_str,(.L_3 - _$_str)
_$_str:
        /*0000*/ 	.byte	0x5f, 0x5f, 0x43, 0x55, 0x44, 0x41, 0x5f, 0x46, 0x54, 0x5a, 0x00
.L_3:


//--------------------- .nv.shared.attn_fwd       --------------------------
	.section	.nv.shared.attn_fwd,"aw",@nobits
	.sectionflags	@""
	.align	16
	.zero		1024


//--------------------- .nv.shared.reserved.0     --------------------------
	.section	.nv.shared.reserved.0,"aw",@nobits
	.align	8
	.weak		__nv_reservedSMEM_offset_0_alias
	.size		__nv_reservedSMEM_offset_0_alias, 0, 64
	.other		__nv_reservedSMEM_offset_0_alias,@"STO_CUDA_RESERVED_SHARED STV_DEFAULT"
__nv_reservedSMEM_offset_0_alias:
	.zero		0
.nv.shared.reserved.0:
	.zero		64
	.weak		__nv_reservedSMEM_allocation_phase
	.type		__nv_reservedSMEM_allocation_phase,@object
	.size		__nv_reservedSMEM_allocation_phase,(.L_0 - __nv_reservedSMEM_allocation_phase)
__nv_reservedSMEM_allocation_phase:
	.zero		1
.L_0:
	.zero		7
	.weak		__nv_reservedSMEM_devtool_atexit_pc
	.type		__nv_reservedSMEM_devtool_atexit_pc,@object
	.size		__nv_reservedSMEM_devtool_atexit_pc,(__nv_reservedSMEM_allocation_mask - __nv_reservedSMEM_devtool_atexit_pc)
__nv_reservedSMEM_devtool_atexit_pc:
	.zero		8
	.weak		__nv_reservedSMEM_allocation_mask
	.type		__nv_reservedSMEM_allocation_mask,@object
	.size		__nv_reservedSMEM_allocation_mask,(.L_2 - __nv_reservedSMEM_allocation_mask)
__nv_reservedSMEM_allocation_mask:
	.zero		4
.L_2:


//--------------------- .nv.constant0.attn_fwd    --------------------------
	.section	.nv.constant0.attn_fwd,"a",@progbits
	.sectionflags	@""
	.align	4
.nv.constant0.attn_fwd:
	.zero		1032


//--------------------- SYMBOLS --------------------------

	.type		.nv.reservedSmem.offset0,@object
	.size		.nv.reservedSmem.offset0,0x4
	.type		.nv.reservedSmem.cap,@object
	.size		.nv.reservedSmem.cap,0x4
